//
// Generated by NVIDIA NVVM Compiler
//
// Compiler Build ID: CL-36424714
// Cuda compilation tools, release 13.0, V13.0.88
// Based on NVVM 20.0.0
//

.version 9.0
.target sm_100
.address_size 64

	// .globl	_Z17convertFp32ToFp16P6__halfPKfi
.extern .shared .align 16 .b8 shared_mem[];

.visible .entry _Z17convertFp32ToFp16P6__halfPKfi(
	.param .u64 .ptr .align 1 _Z17convertFp32ToFp16P6__halfPKfi_param_0,
	.param .u64 .ptr .align 1 _Z17convertFp32ToFp16P6__halfPKfi_param_1,
	.param .u32 _Z17convertFp32ToFp16P6__halfPKfi_param_2
)
{
	.reg .pred 	%p<2>;
	.reg .b16 	%rs<2>;
	.reg .b32 	%r<6>;
	.reg .b32 	%f<2>;
	.reg .b64 	%rd<9>;

	ld.param.u64 	%rd1, [_Z17convertFp32ToFp16P6__halfPKfi_param_0];
	ld.param.u64 	%rd2, [_Z17convertFp32ToFp16P6__halfPKfi_param_1];
	ld.param.u32 	%r2, [_Z17convertFp32ToFp16P6__halfPKfi_param_2];
	mov.u32 	%r3, %ctaid.x;
	mov.u32 	%r4, %ntid.x;
	mov.u32 	%r5, %tid.x;
	mad.lo.s32 	%r1, %r3, %r4, %r5;
	setp.ge.s32 	%p1, %r1, %r2;
	@%p1 bra 	$L__BB0_2;
	cvta.to.global.u64 	%rd3, %rd2;
	cvta.to.global.u64 	%rd4, %rd1;
	mul.wide.s32 	%rd5, %r1, 4;
	add.s64 	%rd6, %rd3, %rd5;
	ld.global.f32 	%f1, [%rd6];
	// begin inline asm
	{  cvt.rn.f16.f32 %rs1, %f1;}

	// end inline asm
	mul.wide.s32 	%rd7, %r1, 2;
	add.s64 	%rd8, %rd4, %rd7;
	st.global.u16 	[%rd8], %rs1;
$L__BB0_2:
	ret;

}
	// .globl	_Z4gemmPKfS0_Pfiii
.visible .entry _Z4gemmPKfS0_Pfiii(
	.param .u64 .ptr .align 1 _Z4gemmPKfS0_Pfiii_param_0,
	.param .u64 .ptr .align 1 _Z4gemmPKfS0_Pfiii_param_1,
	.param .u64 .ptr .align 1 _Z4gemmPKfS0_Pfiii_param_2,
	.param .u32 _Z4gemmPKfS0_Pfiii_param_3,
	.param .u32 _Z4gemmPKfS0_Pfiii_param_4,
	.param .u32 _Z4gemmPKfS0_Pfiii_param_5
)
{
	.reg .pred 	%p<13>;
	.reg .b32 	%r<41>;
	.reg .b32 	%f<68>;
	.reg .b64 	%rd<53>;

	ld.param.u64 	%rd7, [_Z4gemmPKfS0_Pfiii_param_0];
	ld.param.u64 	%rd8, [_Z4gemmPKfS0_Pfiii_param_1];
	ld.param.u64 	%rd6, [_Z4gemmPKfS0_Pfiii_param_2];
	ld.param.u32 	%r20, [_Z4gemmPKfS0_Pfiii_param_3];
	ld.param.u32 	%r18, [_Z4gemmPKfS0_Pfiii_param_4];
	ld.param.u32 	%r19, [_Z4gemmPKfS0_Pfiii_param_5];
	cvta.to.global.u64 	%rd1, %rd8;
	cvta.to.global.u64 	%rd2, %rd7;
	mov.u32 	%r21, %ctaid.y;
	mov.u32 	%r22, %ntid.y;
	mov.u32 	%r23, %tid.y;
	mad.lo.s32 	%r1, %r21, %r22, %r23;
	mov.u32 	%r24, %ctaid.x;
	mov.u32 	%r25, %ntid.x;
	mov.u32 	%r26, %tid.x;
	mad.lo.s32 	%r2, %r24, %r25, %r26;
	setp.ge.s32 	%p1, %r1, %r20;
	setp.ge.s32 	%p2, %r2, %r19;
	or.pred  	%p3, %p1, %p2;
	@%p3 bra 	$L__BB1_14;
	setp.lt.s32 	%p4, %r18, 1;
	mov.f32 	%f67, 0f00000000;
	@%p4 bra 	$L__BB1_13;
	mul.lo.s32 	%r3, %r18, %r1;
	and.b32  	%r4, %r18, 7;
	setp.lt.u32 	%p5, %r18, 8;
	mov.f32 	%f67, 0f00000000;
	mov.b32 	%r39, 0;
	@%p5 bra 	$L__BB1_5;
	and.b32  	%r39, %r18, 2147483640;
	neg.s32 	%r37, %r39;
	shl.b32 	%r7, %r19, 3;
	mul.wide.u32 	%rd9, %r3, 4;
	add.s64 	%rd10, %rd9, %rd2;
	add.s64 	%rd52, %rd10, 16;
	mov.f32 	%f67, 0f00000000;
	mul.wide.s32 	%rd13, %r19, 4;
	mov.u32 	%r36, %r2;
$L__BB1_4:
	.pragma "nounroll";
	ld.global.f32 	%f17, [%rd52+-16];
	mul.wide.s32 	%rd11, %r36, 4;
	add.s64 	%rd12, %rd1, %rd11;
	ld.global.f32 	%f18, [%rd12];
	fma.rn.f32 	%f19, %f17, %f18, %f67;
	ld.global.f32 	%f20, [%rd52+-12];
	add.s64 	%rd14, %rd12, %rd13;
	ld.global.f32 	%f21, [%rd14];
	fma.rn.f32 	%f22, %f20, %f21, %f19;
	ld.global.f32 	%f23, [%rd52+-8];
	add.s64 	%rd15, %rd14, %rd13;
	ld.global.f32 	%f24, [%rd15];
	fma.rn.f32 	%f25, %f23, %f24, %f22;
	ld.global.f32 	%f26, [%rd52+-4];
	add.s64 	%rd16, %rd15, %rd13;
	ld.global.f32 	%f27, [%rd16];
	fma.rn.f32 	%f28, %f26, %f27, %f25;
	ld.global.f32 	%f29, [%rd52];
	add.s64 	%rd17, %rd16, %rd13;
	ld.global.f32 	%f30, [%rd17];
	fma.rn.f32 	%f31, %f29, %f30, %f28;
	ld.global.f32 	%f32, [%rd52+4];
	add.s64 	%rd18, %rd17, %rd13;
	ld.global.f32 	%f33, [%rd18];
	fma.rn.f32 	%f34, %f32, %f33, %f31;
	ld.global.f32 	%f35, [%rd52+8];
	add.s64 	%rd19, %rd18, %rd13;
	ld.global.f32 	%f36, [%rd19];
	fma.rn.f32 	%f37, %f35, %f36, %f34;
	ld.global.f32 	%f38, [%rd52+12];
	add.s64 	%rd20, %rd19, %rd13;
	ld.global.f32 	%f39, [%rd20];
	fma.rn.f32 	%f67, %f38, %f39, %f37;
	add.s32 	%r37, %r37, 8;
	add.s32 	%r36, %r36, %r7;
	add.s64 	%rd52, %rd52, 32;
	setp.ne.s32 	%p6, %r37, 0;
	@%p6 bra 	$L__BB1_4;
$L__BB1_5:
	setp.eq.s32 	%p7, %r4, 0;
	@%p7 bra 	$L__BB1_13;
	and.b32  	%r13, %r18, 3;
	setp.lt.u32 	%p8, %r4, 4;
	@%p8 bra 	$L__BB1_8;
	add.s32 	%r28, %r39, %r3;
	mul.wide.u32 	%rd21, %r28, 4;
	add.s64 	%rd22, %rd2, %rd21;
	ld.global.f32 	%f41, [%rd22];
	mad.lo.s32 	%r29, %r39, %r19, %r2;
	mul.wide.s32 	%rd23, %r29, 4;
	add.s64 	%rd24, %rd1, %rd23;
	ld.global.f32 	%f42, [%rd24];
	fma.rn.f32 	%f43, %f41, %f42, %f67;
	cvt.u64.u32 	%rd25, %r3;
	cvt.u64.u32 	%rd26, %r39;
	add.s64 	%rd27, %rd26, %rd25;
	shl.b64 	%rd28, %rd27, 2;
	add.s64 	%rd29, %rd2, %rd28;
	ld.global.f32 	%f44, [%rd29+4];
	mul.wide.s32 	%rd30, %r19, 4;
	add.s64 	%rd31, %rd24, %rd30;
	ld.global.f32 	%f45, [%rd31];
	fma.rn.f32 	%f46, %f44, %f45, %f43;
	ld.global.f32 	%f47, [%rd29+8];
	add.s64 	%rd32, %rd31, %rd30;
	ld.global.f32 	%f48, [%rd32];
	fma.rn.f32 	%f49, %f47, %f48, %f46;
	ld.global.f32 	%f50, [%rd29+12];
	add.s64 	%rd33, %rd32, %rd30;
	ld.global.f32 	%f51, [%rd33];
	fma.rn.f32 	%f67, %f50, %f51, %f49;
	add.s32 	%r39, %r39, 4;
$L__BB1_8:
	setp.eq.s32 	%p9, %r13, 0;
	@%p9 bra 	$L__BB1_13;
	setp.eq.s32 	%p10, %r13, 1;
	@%p10 bra 	$L__BB1_11;
	add.s32 	%r30, %r39, %r3;
	mul.wide.u32 	%rd34, %r30, 4;
	add.s64 	%rd35, %rd2, %rd34;
	ld.global.f32 	%f53, [%rd35];
	mad.lo.s32 	%r31, %r39, %r19, %r2;
	mul.wide.s32 	%rd36, %r31, 4;
	add.s64 	%rd37, %rd1, %rd36;
	ld.global.f32 	%f54, [%rd37];
	fma.rn.f32 	%f55, %f53, %f54, %f67;
	cvt.u64.u32 	%rd38, %r3;
	cvt.u64.u32 	%rd39, %r39;
	add.s64 	%rd40, %rd39, %rd38;
	shl.b64 	%rd41, %rd40, 2;
	add.s64 	%rd42, %rd2, %rd41;
	ld.global.f32 	%f56, [%rd42+4];
	mul.wide.s32 	%rd43, %r19, 4;
	add.s64 	%rd44, %rd37, %rd43;
	ld.global.f32 	%f57, [%rd44];
	fma.rn.f32 	%f67, %f56, %f57, %f55;
	add.s32 	%r39, %r39, 2;
$L__BB1_11:
	and.b32  	%r32, %r18, 1;
	setp.eq.b32 	%p11, %r32, 1;
	not.pred 	%p12, %p11;
	@%p12 bra 	$L__BB1_13;
	add.s32 	%r33, %r39, %r3;
	mul.wide.u32 	%rd45, %r33, 4;
	add.s64 	%rd46, %rd2, %rd45;
	ld.global.f32 	%f58, [%rd46];
	mad.lo.s32 	%r34, %r39, %r19, %r2;
	mul.wide.s32 	%rd47, %r34, 4;
	add.s64 	%rd48, %rd1, %rd47;
	ld.global.f32 	%f59, [%rd48];
	fma.rn.f32 	%f67, %f58, %f59, %f67;
$L__BB1_13:
	mad.lo.s32 	%r35, %r19, %r1, %r2;
	cvta.to.global.u64 	%rd49, %rd6;
	mul.wide.s32 	%rd50, %r35, 4;
	add.s64 	%rd51, %rd49, %rd50;
	st.global.f32 	[%rd51], %f67;
$L__BB1_14:
	ret;

}
	// .globl	_Z10tiled_gemmPKfS0_Pfiiiiii
.visible .entry _Z10tiled_gemmPKfS0_Pfiiiiii(
	.param .u64 .ptr .align 1 _Z10tiled_gemmPKfS0_Pfiiiiii_param_0,
	.param .u64 .ptr .align 1 _Z10tiled_gemmPKfS0_Pfiiiiii_param_1,
	.param .u64 .ptr .align 1 _Z10tiled_gemmPKfS0_Pfiiiiii_param_2,
	.param .u32 _Z10tiled_gemmPKfS0_Pfiiiiii_param_3,
	.param .u32 _Z10tiled_gemmPKfS0_Pfiiiiii_param_4,
	.param .u32 _Z10tiled_gemmPKfS0_Pfiiiiii_param_5,
	.param .u32 _Z10tiled_gemmPKfS0_Pfiiiiii_param_6,
	.param .u32 _Z10tiled_gemmPKfS0_Pfiiiiii_param_7,
	.param .u32 _Z10tiled_gemmPKfS0_Pfiiiiii_param_8
)
{
	.reg .pred 	%p<19>;
	.reg .b32 	%r<56>;
	.reg .b32 	%f<19>;
	.reg .b64 	%rd<13>;

	ld.param.u64 	%rd3, [_Z10tiled_gemmPKfS0_Pfiiiiii_param_0];
	ld.param.u64 	%rd4, [_Z10tiled_gemmPKfS0_Pfiiiiii_param_1];
	ld.param.u64 	%rd5, [_Z10tiled_gemmPKfS0_Pfiiiiii_param_2];
	ld.param.u32 	%r25, [_Z10tiled_gemmPKfS0_Pfiiiiii_param_3];
	ld.param.u32 	%r26, [_Z10tiled_gemmPKfS0_Pfiiiiii_param_4];
	ld.param.u32 	%r27, [_Z10tiled_gemmPKfS0_Pfiiiiii_param_5];
	ld.param.u32 	%r28, [_Z10tiled_gemmPKfS0_Pfiiiiii_param_6];
	ld.param.u32 	%r29, [_Z10tiled_gemmPKfS0_Pfiiiiii_param_7];
	ld.param.u32 	%r30, [_Z10tiled_gemmPKfS0_Pfiiiiii_param_8];
	mov.u32 	%r31, %ctaid.y;
	mov.u32 	%r1, %tid.y;
	mad.lo.s32 	%r2, %r30, %r31, %r1;
	mov.u32 	%r32, %ctaid.x;
	mov.u32 	%r3, %tid.x;
	mad.lo.s32 	%r4, %r29, %r32, %r3;
	add.s32 	%r33, %r26, %r29;
	add.s32 	%r34, %r33, -1;
	div.s32 	%r5, %r34, %r29;
	setp.lt.s32 	%p1, %r5, 1;
	mov.f32 	%f17, 0f00000000;
	@%p1 bra 	$L__BB2_12;
	mul.lo.s32 	%r36, %r30, %r29;
	mul.lo.s32 	%r37, %r29, %r1;
	add.s32 	%r38, %r37, %r3;
	shl.b32 	%r39, %r38, 2;
	mov.u32 	%r40, shared_mem;
	add.s32 	%r6, %r40, %r39;
	mul.lo.s32 	%r7, %r2, %r26;
	shl.b32 	%r41, %r36, 2;
	add.s32 	%r8, %r6, %r41;
	shl.b32 	%r42, %r3, 2;
	add.s32 	%r43, %r41, %r42;
	add.s32 	%r9, %r40, %r43;
	shl.b32 	%r10, %r29, 2;
	shl.b32 	%r44, %r37, 2;
	add.s32 	%r11, %r40, %r44;
	cvta.to.global.u64 	%rd1, %rd3;
	cvta.to.global.u64 	%rd2, %rd4;
	mov.f32 	%f17, 0f00000000;
	mov.b32 	%r51, 0;
$L__BB2_2:
	setp.ge.s32 	%p2, %r2, %r25;
	mul.lo.s32 	%r54, %r51, %r29;
	add.s32 	%r14, %r54, %r3;
	setp.ge.s32 	%p3, %r14, %r26;
	mov.f32 	%f15, 0f00000000;
	or.pred  	%p4, %p2, %p3;
	@%p4 bra 	$L__BB2_4;
	add.s32 	%r46, %r14, %r7;
	mul.wide.s32 	%rd6, %r46, 4;
	add.s64 	%rd7, %rd1, %rd6;
	ld.global.f32 	%f15, [%rd7];
$L__BB2_4:
	setp.ge.u32 	%p5, %r1, %r29;
	st.shared.f32 	[%r6], %f15;
	@%p5 bra 	$L__BB2_8;
	setp.ge.s32 	%p6, %r4, %r28;
	add.s32 	%r15, %r54, %r1;
	setp.ge.s32 	%p7, %r15, %r27;
	or.pred  	%p8, %p6, %p7;
	@%p8 bra 	$L__BB2_7;
	mad.lo.s32 	%r48, %r15, %r28, %r4;
	mul.wide.s32 	%rd8, %r48, 4;
	add.s64 	%rd9, %rd2, %rd8;
	ld.global.f32 	%f11, [%rd9];
	st.shared.f32 	[%r8], %f11;
	bra.uni 	$L__BB2_8;
$L__BB2_7:
	mov.b32 	%r47, 0;
	st.shared.u32 	[%r8], %r47;
$L__BB2_8:
	setp.lt.s32 	%p9, %r29, 1;
	bar.sync 	0;
	setp.ge.s32 	%p10, %r54, %r26;
	or.pred  	%p11, %p9, %p10;
	@%p11 bra 	$L__BB2_11;
	mov.b32 	%r55, 0;
	mov.u32 	%r52, %r11;
	mov.u32 	%r53, %r9;
$L__BB2_10:
	ld.shared.f32 	%f12, [%r52];
	ld.shared.f32 	%f13, [%r53];
	fma.rn.f32 	%f17, %f12, %f13, %f17;
	add.s32 	%r55, %r55, 1;
	setp.lt.s32 	%p12, %r55, %r29;
	add.s32 	%r54, %r54, 1;
	setp.lt.s32 	%p13, %r54, %r26;
	and.pred  	%p14, %p12, %p13;
	add.s32 	%r53, %r53, %r10;
	add.s32 	%r52, %r52, 4;
	@%p14 bra 	$L__BB2_10;
$L__BB2_11:
	bar.sync 	0;
	add.s32 	%r51, %r51, 1;
	setp.ne.s32 	%p15, %r51, %r5;
	@%p15 bra 	$L__BB2_2;
$L__BB2_12:
	setp.ge.s32 	%p16, %r2, %r25;
	setp.ge.s32 	%p17, %r4, %r28;
	or.pred  	%p18, %p17, %p16;
	@%p18 bra 	$L__BB2_14;
	mad.lo.s32 	%r50, %r2, %r28, %r4;
	cvta.to.global.u64 	%rd10, %rd5;
	mul.wide.s32 	%rd11, %r50, 4;
	add.s64 	%rd12, %rd10, %rd11;
	st.global.f32 	[%rd12], %f17;
$L__BB2_14:
	ret;

}
	// .globl	_Z9wmma_gemmPK6__halfS1_Pfiii
.visible .entry _Z9wmma_gemmPK6__halfS1_Pfiii(
	.param .u64 .ptr .align 1 _Z9wmma_gemmPK6__halfS1_Pfiii_param_0,
	.param .u64 .ptr .align 1 _Z9wmma_gemmPK6__halfS1_Pfiii_param_1,
	.param .u64 .ptr .align 1 _Z9wmma_gemmPK6__halfS1_Pfiii_param_2,
	.param .u32 _Z9wmma_gemmPK6__halfS1_Pfiii_param_3,
	.param .u32 _Z9wmma_gemmPK6__halfS1_Pfiii_param_4,
	.param .u32 _Z9wmma_gemmPK6__halfS1_Pfiii_param_5
)
{
	.reg .pred 	%p<9>;
	.reg .b32 	%r<138>;
	.reg .b32 	%f<125>;
	.reg .b64 	%rd<50>;

	ld.param.u64 	%rd7, [_Z9wmma_gemmPK6__halfS1_Pfiii_param_0];
	ld.param.u32 	%r37, [_Z9wmma_gemmPK6__halfS1_Pfiii_param_3];
	ld.param.u32 	%r35, [_Z9wmma_gemmPK6__halfS1_Pfiii_param_4];
	ld.param.u32 	%r36, [_Z9wmma_gemmPK6__halfS1_Pfiii_param_5];
	cvta.to.global.u64 	%rd1, %rd7;
	mov.u32 	%r38, %ctaid.y;
	shl.b32 	%r1, %r38, 4;
	mov.u32 	%r39, %ctaid.x;
	shl.b32 	%r2, %r39, 4;
	setp.ge.s32 	%p1, %r1, %r37;
	setp.ge.s32 	%p2, %r2, %r36;
	or.pred  	%p3, %p1, %p2;
	@%p3 bra 	$L__BB3_9;
	setp.gt.s32 	%p4, %r35, 0;
	mov.f32 	%f117, 0f00000000;
	mov.f32 	%f118, %f117;
	mov.f32 	%f119, %f117;
	mov.f32 	%f120, %f117;
	mov.f32 	%f121, %f117;
	mov.f32 	%f122, %f117;
	mov.f32 	%f123, %f117;
	mov.f32 	%f124, %f117;
	@%p4 bra 	$L__BB3_2;
	bra.uni 	$L__BB3_8;
$L__BB3_2:
	mul.lo.s32 	%r132, %r35, %r1;
	add.s32 	%r41, %r35, -1;
	shr.u32 	%r42, %r41, 4;
	add.s32 	%r4, %r42, 1;
	and.b32  	%r5, %r4, 3;
	setp.lt.u32 	%p5, %r35, 49;
	mov.b32 	%r134, 0;
	mov.f32 	%f117, 0f00000000;
	mov.f32 	%f118, %f117;
	mov.f32 	%f119, %f117;
	mov.f32 	%f120, %f117;
	mov.f32 	%f121, %f117;
	mov.f32 	%f122, %f117;
	mov.f32 	%f123, %f117;
	mov.f32 	%f124, %f117;
	@%p5 bra 	$L__BB3_5;
	mul.wide.u32 	%rd8, %r132, 2;
	add.s64 	%rd9, %rd8, %rd1;
	add.s64 	%rd49, %rd9, 64;
	mul.lo.s32 	%r131, %r36, 48;
	shl.b32 	%r130, %r36, 5;
	shl.b32 	%r129, %r36, 4;
	and.b32  	%r44, %r4, 536870908;
	neg.s32 	%r127, %r44;
	mov.f32 	%f117, 0f00000000;
	mov.b32 	%r128, 0;
	cvt.s64.s32 	%rd13, %r2;
	mov.u32 	%r134, %r128;
$L__BB3_4:
	ld.param.u64 	%rd46, [_Z9wmma_gemmPK6__halfS1_Pfiii_param_1];
	mul.wide.u32 	%rd10, %r132, 2;
	add.s64 	%rd11, %rd1, %rd10;
	wmma.load.a.sync.aligned.row.m16n16k16.global.f16 	{%r45, %r46, %r47, %r48, %r49, %r50, %r51, %r52}, [%rd11], %r35;
	cvt.s64.s32 	%rd12, %r128;
	add.s64 	%rd14, %rd12, %rd13;
	cvta.to.global.u64 	%rd15, %rd46;
	shl.b64 	%rd16, %rd14, 1;
	add.s64 	%rd17, %rd15, %rd16;
	wmma.load.b.sync.aligned.row.m16n16k16.global.f16 	{%r53, %r54, %r55, %r56, %r57, %r58, %r59, %r60}, [%rd17], %r36;
	wmma.mma.sync.aligned.row.row.m16n16k16.f32.f32 {%f61, %f62, %f63, %f64, %f65, %f66, %f67, %f68}, {%r45, %r46, %r47, %r48, %r49, %r50, %r51, %r52}, {%r53, %r54, %r55, %r56, %r57, %r58, %r59, %r60}, {%f124, %f123, %f122, %f121, %f120, %f119, %f118, %f117};
	add.s64 	%rd18, %rd49, -32;
	wmma.load.a.sync.aligned.row.m16n16k16.global.f16 	{%r61, %r62, %r63, %r64, %r65, %r66, %r67, %r68}, [%rd18], %r35;
	cvt.s64.s32 	%rd19, %r129;
	add.s64 	%rd20, %rd19, %rd13;
	shl.b64 	%rd21, %rd20, 1;
	add.s64 	%rd22, %rd15, %rd21;
	wmma.load.b.sync.aligned.row.m16n16k16.global.f16 	{%r69, %r70, %r71, %r72, %r73, %r74, %r75, %r76}, [%rd22], %r36;
	wmma.mma.sync.aligned.row.row.m16n16k16.f32.f32 {%f69, %f70, %f71, %f72, %f73, %f74, %f75, %f76}, {%r61, %r62, %r63, %r64, %r65, %r66, %r67, %r68}, {%r69, %r70, %r71, %r72, %r73, %r74, %r75, %r76}, {%f61, %f62, %f63, %f64, %f65, %f66, %f67, %f68};
	wmma.load.a.sync.aligned.row.m16n16k16.global.f16 	{%r77, %r78, %r79, %r80, %r81, %r82, %r83, %r84}, [%rd49], %r35;
	cvt.s64.s32 	%rd23, %r130;
	add.s64 	%rd24, %rd23, %rd13;
	shl.b64 	%rd25, %rd24, 1;
	add.s64 	%rd26, %rd15, %rd25;
	wmma.load.b.sync.aligned.row.m16n16k16.global.f16 	{%r85, %r86, %r87, %r88, %r89, %r90, %r91, %r92}, [%rd26], %r36;
	wmma.mma.sync.aligned.row.row.m16n16k16.f32.f32 {%f77, %f78, %f79, %f80, %f81, %f82, %f83, %f84}, {%r77, %r78, %r79, %r80, %r81, %r82, %r83, %r84}, {%r85, %r86, %r87, %r88, %r89, %r90, %r91, %r92}, {%f69, %f70, %f71, %f72, %f73, %f74, %f75, %f76};
	add.s64 	%rd27, %rd49, 32;
	wmma.load.a.sync.aligned.row.m16n16k16.global.f16 	{%r93, %r94, %r95, %r96, %r97, %r98, %r99, %r100}, [%rd27], %r35;
	cvt.s64.s32 	%rd28, %r131;
	add.s64 	%rd29, %rd28, %rd13;
	shl.b64 	%rd30, %rd29, 1;
	add.s64 	%rd31, %rd15, %rd30;
	wmma.load.b.sync.aligned.row.m16n16k16.global.f16 	{%r101, %r102, %r103, %r104, %r105, %r106, %r107, %r108}, [%rd31], %r36;
	wmma.mma.sync.aligned.row.row.m16n16k16.f32.f32 {%f124, %f123, %f122, %f121, %f120, %f119, %f118, %f117}, {%r93, %r94, %r95, %r96, %r97, %r98, %r99, %r100}, {%r101, %r102, %r103, %r104, %r105, %r106, %r107, %r108}, {%f77, %f78, %f79, %f80, %f81, %f82, %f83, %f84};
	add.s32 	%r134, %r134, 64;
	add.s64 	%rd49, %rd49, 128;
	add.s32 	%r132, %r132, 64;
	shl.b32 	%r109, %r36, 6;
	add.s32 	%r131, %r131, %r109;
	add.s32 	%r130, %r130, %r109;
	add.s32 	%r129, %r129, %r109;
	add.s32 	%r128, %r128, %r109;
	add.s32 	%r127, %r127, 4;
	setp.ne.s32 	%p6, %r127, 0;
	@%p6 bra 	$L__BB3_4;
$L__BB3_5:
	setp.eq.s32 	%p7, %r5, 0;
	@%p7 bra 	$L__BB3_8;
	mul.lo.s32 	%r137, %r134, %r36;
	shl.b32 	%r26, %r36, 4;
	mad.lo.s32 	%r136, %r35, %r1, %r134;
	neg.s32 	%r135, %r5;
	cvt.s64.s32 	%rd35, %r2;
$L__BB3_7:
	.pragma "nounroll";
	ld.param.u64 	%rd47, [_Z9wmma_gemmPK6__halfS1_Pfiii_param_1];
	mul.wide.u32 	%rd32, %r136, 2;
	add.s64 	%rd33, %rd1, %rd32;
	wmma.load.a.sync.aligned.row.m16n16k16.global.f16 	{%r110, %r111, %r112, %r113, %r114, %r115, %r116, %r117}, [%rd33], %r35;
	cvt.s64.s32 	%rd34, %r137;
	add.s64 	%rd36, %rd34, %rd35;
	cvta.to.global.u64 	%rd37, %rd47;
	shl.b64 	%rd38, %rd36, 1;
	add.s64 	%rd39, %rd37, %rd38;
	wmma.load.b.sync.aligned.row.m16n16k16.global.f16 	{%r118, %r119, %r120, %r121, %r122, %r123, %r124, %r125}, [%rd39], %r36;
	wmma.mma.sync.aligned.row.row.m16n16k16.f32.f32 {%f124, %f123, %f122, %f121, %f120, %f119, %f118, %f117}, {%r110, %r111, %r112, %r113, %r114, %r115, %r116, %r117}, {%r118, %r119, %r120, %r121, %r122, %r123, %r124, %r125}, {%f124, %f123, %f122, %f121, %f120, %f119, %f118, %f117};
	add.s32 	%r137, %r137, %r26;
	add.s32 	%r136, %r136, 16;
	add.s32 	%r135, %r135, 1;
	setp.ne.s32 	%p8, %r135, 0;
	@%p8 bra 	$L__BB3_7;
$L__BB3_8:
	ld.param.u64 	%rd48, [_Z9wmma_gemmPK6__halfS1_Pfiii_param_2];
	mul.lo.s32 	%r126, %r36, %r1;
	cvt.s64.s32 	%rd40, %r126;
	cvt.s64.s32 	%rd41, %r2;
	add.s64 	%rd42, %rd40, %rd41;
	cvta.to.global.u64 	%rd43, %rd48;
	shl.b64 	%rd44, %rd42, 2;
	add.s64 	%rd45, %rd43, %rd44;
	wmma.store.d.sync.aligned.row.m16n16k16.global.f32 	[%rd45], {%f124, %f123, %f122, %f121, %f120, %f119, %f118, %f117}, %r36;
$L__BB3_9:
	ret;

}


// ===== COMPILED SASS (sm_100) =====

	.target	sm_100

	.elftype	@"ET_EXEC"


//--------------------- .note.nv.tkinfo           --------------------------
	.section	.note.nv.tkinfo,"",@"SHT_NOTE"
	.sectionflags	@"SHF_NOTE_NV_TKINFO"
	.tkinfo
        /*0018*/ 	.word	0x00000002
        /*0030*/ 	.string	""
        /*0030*/ 	.string	"ptxas"
        /*0030*/ 	.string	"Cuda compilation tools, release 13.0, V13.0.88"
        /*0030*/ 	.string	"Build cuda_13.0.r13.0/compiler.36424714_0"
        /*0030*/ 	.string	"-arch sm_100 -m 64 "



//--------------------- .note.nv.cuinfo           --------------------------
	.section	.note.nv.cuinfo,"",@"SHT_NOTE"
	.sectionflags	@"SHF_NOTE_NV_CUINFO"
        /*0018*/ 	.short	0x0002
        /*001a*/ 	.short	0x0064
        /*001c*/ 	.short	0x0082
	.zero		2


//--------------------- .nv.info                  --------------------------
	.section	.nv.info,"",@"SHT_CUDA_INFO"
	.align	4


	//----- nvinfo : EIATTR_REGCOUNT
	.align		4
        /*0000*/ 	.byte	0x04, 0x2f
        /*0002*/ 	.short	(.L_1 - .L_0)
	.align		4
.L_0:
        /*0004*/ 	.word	index@(_Z17convertFp32ToFp16P6__halfPKfi)
        /*0008*/ 	.word	0x0000000a


	//----- nvinfo : EIATTR_FRAME_SIZE
	.align		4
.L_1:
        /*000c*/ 	.byte	0x04, 0x11
        /*000e*/ 	.short	(.L_3 - .L_2)
	.align		4
.L_2:
        /*0010*/ 	.word	index@(_Z17convertFp32ToFp16P6__halfPKfi)
        /*0014*/ 	.word	0x00000000


	//----- nvinfo : EIATTR_REGCOUNT
	.align		4
.L_3:
        /*0018*/ 	.byte	0x04, 0x2f
        /*001a*/ 	.short	(.L_5 - .L_4)
	.align		4
.L_4:
        /*001c*/ 	.word	index@(_Z4gemmPKfS0_Pfiii)
        /*0020*/ 	.word	0x00000020


	//----- nvinfo : EIATTR_FRAME_SIZE
	.align		4
.L_5:
        /*0024*/ 	.byte	0x04, 0x11
        /*0026*/ 	.short	(.L_7 - .L_6)
	.align		4
.L_6:
        /*0028*/ 	.word	index@(_Z4gemmPKfS0_Pfiii)
        /*002c*/ 	.word	0x00000000


	//----- nvinfo : EIATTR_REGCOUNT
	.align		4
.L_7:
        /*0030*/ 	.byte	0x04, 0x2f
        /*0032*/ 	.short	(.L_9 - .L_8)
	.align		4
.L_8:
        /*0034*/ 	.word	index@(_Z10tiled_gemmPKfS0_Pfiiiiii)
        /*0038*/ 	.word	0x00000016


	//----- nvinfo : EIATTR_FRAME_SIZE
	.align		4
.L_9:
        /*003c*/ 	.byte	0x04, 0x11
        /*003e*/ 	.short	(.L_11 - .L_10)
	.align		4
.L_10:
        /*0040*/ 	.word	index@(_Z10tiled_gemmPKfS0_Pfiiiiii)
        /*0044*/ 	.word	0x00000000


	//----- nvinfo : EIATTR_REGCOUNT
	.align		4
.L_11:
        /*0048*/ 	.byte	0x04, 0x2f
        /*004a*/ 	.short	(.L_13 - .L_12)
	.align		4
.L_12:
        /*004c*/ 	.word	index@(_Z9wmma_gemmPK6__halfS1_Pfiii)
        /*0050*/ 	.word	0x00000020


	//----- nvinfo : EIATTR_FRAME_SIZE
	.align		4
.L_13:
        /*0054*/ 	.byte	0x04, 0x11
        /*0056*/ 	.short	(.L_15 - .L_14)
	.align		4
.L_14:
        /*0058*/ 	.word	index@(_Z9wmma_gemmPK6__halfS1_Pfiii)
        /*005c*/ 	.word	0x00000000


	//----- nvinfo : EIATTR_MIN_STACK_SIZE
	.align		4
.L_15:
        /*0060*/ 	.byte	0x04, 0x12
        /*0062*/ 	.short	(.L_17 - .L_16)
	.align		4
.L_16:
        /*0064*/ 	.word	index@(_Z9wmma_gemmPK6__halfS1_Pfiii)
        /*0068*/ 	.word	0x00000000


	//----- nvinfo : EIATTR_MIN_STACK_SIZE
	.align		4
.L_17:
        /*006c*/ 	.byte	0x04, 0x12
        /*006e*/ 	.short	(.L_19 - .L_18)
	.align		4
.L_18:
        /*0070*/ 	.word	index@(_Z10tiled_gemmPKfS0_Pfiiiiii)
        /*0074*/ 	.word	0x00000000


	//----- nvinfo : EIATTR_MIN_STACK_SIZE
	.align		4
.L_19:
        /*0078*/ 	.byte	0x04, 0x12
        /*007a*/ 	.short	(.L_21 - .L_20)
	.align		4
.L_20:
        /*007c*/ 	.word	index@(_Z4gemmPKfS0_Pfiii)
        /*0080*/ 	.word	0x00000000


	//----- nvinfo : EIATTR_MIN_STACK_SIZE
	.align		4
.L_21:
        /*0084*/ 	.byte	0x04, 0x12
        /*0086*/ 	.short	(.L_23 - .L_22)
	.align		4
.L_22:
        /*0088*/ 	.word	index@(_Z17convertFp32ToFp16P6__halfPKfi)
        /*008c*/ 	.word	0x00000000
.L_23:


//--------------------- .nv.compat                --------------------------
	.section	.nv.compat,"",@"SHT_CUDA_COMPAT_INFO"
	.align	4
        /*0000*/ 	.byte	0x02, 0x09, 0x00, 0x00, 0x02, 0x02, 0x01, 0x00, 0x02, 0x05, 0x05, 0x00, 0x03, 0x07, 0x01, 0x01
        /*0010*/ 	.byte	0x02, 0x03, 0x00, 0x00, 0x02, 0x06, 0x01, 0x00, 0x04, 0x0b, 0x08, 0x00, 0x09, 0x00, 0x00, 0x00
        /*0020*/ 	.byte	0x00, 0x00, 0x00, 0x00


//--------------------- .nv.info._Z9wmma_gemmPK6__halfS1_Pfiii --------------------------
	.section	.nv.info._Z9wmma_gemmPK6__halfS1_Pfiii,"",@"SHT_CUDA_INFO"
	.sectionflags	@""
	.align	4


	//----- nvinfo : EIATTR_CUDA_API_VERSION
	.align		4
        /*0000*/ 	.byte	0x04, 0x37
        /*0002*/ 	.short	(.L_25 - .L_24)
.L_24:
        /*0004*/ 	.word	0x00000082


	//----- nvinfo : EIATTR_KPARAM_INFO
	.align		4
.L_25:
        /*0008*/ 	.byte	0x04, 0x17
        /*000a*/ 	.short	(.L_27 - .L_26)
.L_26:
        /*000c*/ 	.word	0x00000000
        /*0010*/ 	.short	0x0005
        /*0012*/ 	.short	0x0020
        /*0014*/ 	.byte	0x00, 0xf0, 0x11, 0x00


	//----- nvinfo : EIATTR_KPARAM_INFO
	.align		4
.L_27:
        /*0018*/ 	.byte	0x04, 0x17
        /*001a*/ 	.short	(.L_29 - .L_28)
.L_28:
        /*001c*/ 	.word	0x00000000
        /*0020*/ 	.short	0x0004
        /*0022*/ 	.short	0x001c
        /*0024*/ 	.byte	0x00, 0xf0, 0x11, 0x00


	//----- nvinfo : EIATTR_KPARAM_INFO
	.align		4
.L_29:
        /*0028*/ 	.byte	0x04, 0x17
        /*002a*/ 	.short	(.L_31 - .L_30)
.L_30:
        /*002c*/ 	.word	0x00000000
        /*0030*/ 	.short	0x0003
        /*0032*/ 	.short	0x0018
        /*0034*/ 	.byte	0x00, 0xf0, 0x11, 0x00


	//----- nvinfo : EIATTR_KPARAM_INFO
	.align		4
.L_31:
        /*0038*/ 	.byte	0x04, 0x17
        /*003a*/ 	.short	(.L_33 - .L_32)
.L_32:
        /*003c*/ 	.word	0x00000000
        /*0040*/ 	.short	0x0002
        /*0042*/ 	.short	0x0010
        /*0044*/ 	.byte	0x00, 0xf5, 0x21, 0x00


	//----- nvinfo : EIATTR_KPARAM_INFO
	.align		4
.L_33:
        /*0048*/ 	.byte	0x04, 0x17
        /*004a*/ 	.short	(.L_35 - .L_34)
.L_34:
        /*004c*/ 	.word	0x00000000
        /*0050*/ 	.short	0x0001
        /*0052*/ 	.short	0x0008
        /*0054*/ 	.byte	0x00, 0xf5, 0x21, 0x00


	//----- nvinfo : EIATTR_KPARAM_INFO
	.align		4
.L_35:
        /*0058*/ 	.byte	0x04, 0x17
        /*005a*/ 	.short	(.L_37 - .L_36)
.L_36:
        /*005c*/ 	.word	0x00000000
        /*0060*/ 	.short	0x0000
        /*0062*/ 	.short	0x0000
        /*0064*/ 	.byte	0x00, 0xf5, 0x21, 0x00


	//----- nvinfo : EIATTR_SPARSE_MMA_MASK
	.align		4
.L_37:
        /*0068*/ 	.byte	0x03, 0x50
        /*006a*/ 	.short	0x0000


	//----- nvinfo : EIATTR_WMMA_USED
	.align		4
        /*006c*/ 	.byte	0x01, 0x2b
	.zero		2


	//----- nvinfo : EIATTR_MAXREG_COUNT
	.align		4
        /*0070*/ 	.byte	0x03, 0x1b
        /*0072*/ 	.short	0x00ff


	//----- nvinfo : EIATTR_MERCURY_ISA_VERSION
	.align		4
        /*0074*/ 	.byte	0x03, 0x5f
        /*0076*/ 	.short	0x0101


	//----- nvinfo : EIATTR_VRC_CTA_INIT_COUNT
	.align		4
        /*0078*/ 	.byte	0x02, 0x4a
	.zero		1
	.zero		1


	//----- nvinfo : EIATTR_EXIT_INSTR_OFFSETS
	.align		4
        /*007c*/ 	.byte	0x04, 0x1c
        /*007e*/ 	.short	(.L_39 - .L_38)


	//   ....[0]....
.L_38:
        /*0080*/ 	.word	0x000000a0


	//   ....[1]....
        /*0084*/ 	.word	0x00000ef0


	//----- nvinfo : EIATTR_CBANK_PARAM_SIZE
	.align		4
.L_39:
        /*0088*/ 	.byte	0x03, 0x19
        /*008a*/ 	.short	0x0024


	//----- nvinfo : EIATTR_PARAM_CBANK
	.align		4
        /*008c*/ 	.byte	0x04, 0x0a
        /*008e*/ 	.short	(.L_41 - .L_40)
	.align		4
.L_40:
        /*0090*/ 	.word	index@(.nv.constant0._Z9wmma_gemmPK6__halfS1_Pfiii)
        /*0094*/ 	.short	0x0380
        /*0096*/ 	.short	0x0024


	//----- nvinfo : EIATTR_SW_WAR
	.align		4
.L_41:
        /*0098*/ 	.byte	0x04, 0x36
        /*009a*/ 	.short	(.L_43 - .L_42)
.L_42:
        /*009c*/ 	.word	0x00000008
.L_43:


//--------------------- .nv.info._Z10tiled_gemmPKfS0_Pfiiiiii --------------------------
	.section	.nv.info._Z10tiled_gemmPKfS0_Pfiiiiii,"",@"SHT_CUDA_INFO"
	.sectionflags	@""
	.align	4


	//----- nvinfo : EIATTR_CUDA_API_VERSION
	.align		4
        /*0000*/ 	.byte	0x04, 0x37
        /*0002*/ 	.short	(.L_45 - .L_44)
.L_44:
        /*0004*/ 	.word	0x00000082


	//----- nvinfo : EIATTR_KPARAM_INFO
	.align		4
.L_45:
        /*0008*/ 	.byte	0x04, 0x17
        /*000a*/ 	.short	(.L_47 - .L_46)
.L_46:
        /*000c*/ 	.word	0x00000000
        /*0010*/ 	.short	0x0008
        /*0012*/ 	.short	0x002c
        /*0014*/ 	.byte	0x00, 0xf0, 0x11, 0x00


	//----- nvinfo : EIATTR_KPARAM_INFO
	.align		4
.L_47:
        /*0018*/ 	.byte	0x04, 0x17
        /*001a*/ 	.short	(.L_49 - .L_48)
.L_48:
        /*001c*/ 	.word	0x00000000
        /*0020*/ 	.short	0x0007
        /*0022*/ 	.short	0x0028
        /*0024*/ 	.byte	0x00, 0xf0, 0x11, 0x00


	//----- nvinfo : EIATTR_KPARAM_INFO
	.align		4
.L_49:
        /*0028*/ 	.byte	0x04, 0x17
        /*002a*/ 	.short	(.L_51 - .L_50)
.L_50:
        /*002c*/ 	.word	0x00000000
        /*0030*/ 	.short	0x0006
        /*0032*/ 	.short	0x0024
        /*0034*/ 	.byte	0x00, 0xf0, 0x11, 0x00


	//----- nvinfo : EIATTR_KPARAM_INFO
	.align		4
.L_51:
        /*0038*/ 	.byte	0x04, 0x17
        /*003a*/ 	.short	(.L_53 - .L_52)
.L_52:
        /*003c*/ 	.word	0x00000000
        /*0040*/ 	.short	0x0005
        /*0042*/ 	.short	0x0020
        /*0044*/ 	.byte	0x00, 0xf0, 0x11, 0x00


	//----- nvinfo : EIATTR_KPARAM_INFO
	.align		4
.L_53:
        /*0048*/ 	.byte	0x04, 0x17
        /*004a*/ 	.short	(.L_55 - .L_54)
.L_54:
        /*004c*/ 	.word	0x00000000
        /*0050*/ 	.short	0x0004
        /*0052*/ 	.short	0x001c
        /*0054*/ 	.byte	0x00, 0xf0, 0x11, 0x00


	//----- nvinfo : EIATTR_KPARAM_INFO
	.align		4
.L_55:
        /*0058*/ 	.byte	0x04, 0x17
        /*005a*/ 	.short	(.L_57 - .L_56)
.L_56:
        /*005c*/ 	.word	0x00000000
        /*0060*/ 	.short	0x0003
        /*0062*/ 	.short	0x0018
        /*0064*/ 	.byte	0x00, 0xf0, 0x11, 0x00


	//----- nvinfo : EIATTR_KPARAM_INFO
	.align		4
.L_57:
        /*0068*/ 	.byte	0x04, 0x17
        /*006a*/ 	.short	(.L_59 - .L_58)
.L_58:
        /*006c*/ 	.word	0x00000000
        /*0070*/ 	.short	0x0002
        /*0072*/ 	.short	0x0010
        /*0074*/ 	.byte	0x00, 0xf5, 0x21, 0x00


	//----- nvinfo : EIATTR_KPARAM_INFO
	.align		4
.L_59:
        /*0078*/ 	.byte	0x04, 0x17
        /*007a*/ 	.short	(.L_61 - .L_60)
.L_60:
        /*007c*/ 	.word	0x00000000
        /*0080*/ 	.short	0x0001
        /*0082*/ 	.short	0x0008
        /*0084*/ 	.byte	0x00, 0xf5, 0x21, 0x00


	//----- nvinfo : EIATTR_KPARAM_INFO
	.align		4
.L_61:
        /*0088*/ 	.byte	0x04, 0x17
        /*008a*/ 	.short	(.L_63 - .L_62)
.L_62:
        /*008c*/ 	.word	0x00000000
        /*0090*/ 	.short	0x0000
        /*0092*/ 	.short	0x0000
        /*0094*/ 	.byte	0x00, 0xf5, 0x21, 0x00


	//----- nvinfo : EIATTR_SPARSE_MMA_MASK
	.align		4
.L_63:
        /*0098*/ 	.byte	0x03, 0x50
        /*009a*/ 	.short	0x0000


	//----- nvinfo : EIATTR_MAXREG_COUNT
	.align		4
        /*009c*/ 	.byte	0x03, 0x1b
        /*009e*/ 	.short	0x00ff


	//----- nvinfo : EIATTR_NUM_BARRIERS
	.align		4
        /*00a0*/ 	.byte	0x02, 0x4c
        /*00a2*/ 	.byte	0x01
	.zero		1


	//----- nvinfo : EIATTR_MERCURY_ISA_VERSION
	.align		4
        /*00a4*/ 	.byte	0x03, 0x5f
        /*00a6*/ 	.short	0x0101


	//----- nvinfo : EIATTR_VRC_CTA_INIT_COUNT
	.align		4
        /*00a8*/ 	.byte	0x02, 0x4a
	.zero		1
	.zero		1


	//----- nvinfo : EIATTR_EXIT_INSTR_OFFSETS
	.align		4
        /*00ac*/ 	.byte	0x04, 0x1c
        /*00ae*/ 	.short	(.L_65 - .L_64)


	//   ....[0]....
.L_64:
        /*00b0*/ 	.word	0x000006d0


	//   ....[1]....
        /*00b4*/ 	.word	0x00000720


	//----- nvinfo : EIATTR_CRS_STACK_SIZE
	.align		4
.L_65:
        /*00b8*/ 	.byte	0x04, 0x1e
        /*00ba*/ 	.short	(.L_67 - .L_66)
.L_66:
        /*00bc*/ 	.word	0x00000000


	//----- nvinfo : EIATTR_CBANK_PARAM_SIZE
	.align		4
.L_67:
        /*00c0*/ 	.byte	0x03, 0x19
        /*00c2*/ 	.short	0x0030


	//----- nvinfo : EIATTR_PARAM_CBANK
	.align		4
        /*00c4*/ 	.byte	0x04, 0x0a
        /*00c6*/ 	.short	(.L_69 - .L_68)
	.align		4
.L_68:
        /*00c8*/ 	.word	index@(.nv.constant0._Z10tiled_gemmPKfS0_Pfiiiiii)
        /*00cc*/ 	.short	0x0380
        /*00ce*/ 	.short	0x0030


	//----- nvinfo : EIATTR_SW_WAR
	.align		4
.L_69:
        /*00d0*/ 	.byte	0x04, 0x36
        /*00d2*/ 	.short	(.L_71 - .L_70)
.L_70:
        /*00d4*/ 	.word	0x00000008
.L_71:


//--------------------- .nv.info._Z4gemmPKfS0_Pfiii --------------------------
	.section	.nv.info._Z4gemmPKfS0_Pfiii,"",@"SHT_CUDA_INFO"
	.sectionflags	@""
	.align	4


	//----- nvinfo : EIATTR_CUDA_API_VERSION
	.align		4
        /*0000*/ 	.byte	0x04, 0x37
        /*0002*/ 	.short	(.L_73 - .L_72)
.L_72:
        /*0004*/ 	.word	0x00000082


	//----- nvinfo : EIATTR_KPARAM_INFO
	.align		4
.L_73:
        /*0008*/ 	.byte	0x04, 0x17
        /*000a*/ 	.short	(.L_75 - .L_74)
.L_74:
        /*000c*/ 	.word	0x00000000
        /*0010*/ 	.short	0x0005
        /*0012*/ 	.short	0x0020
        /*0014*/ 	.byte	0x00, 0xf0, 0x11, 0x00


	//----- nvinfo : EIATTR_KPARAM_INFO
	.align		4
.L_75:
        /*0018*/ 	.byte	0x04, 0x17
        /*001a*/ 	.short	(.L_77 - .L_76)
.L_76:
        /*001c*/ 	.word	0x00000000
        /*0020*/ 	.short	0x0004
        /*0022*/ 	.short	0x001c
        /*0024*/ 	.byte	0x00, 0xf0, 0x11, 0x00


	//----- nvinfo : EIATTR_KPARAM_INFO
	.align		4
.L_77:
        /*0028*/ 	.byte	0x04, 0x17
        /*002a*/ 	.short	(.L_79 - .L_78)
.L_78:
        /*002c*/ 	.word	0x00000000
        /*0030*/ 	.short	0x0003
        /*0032*/ 	.short	0x0018
        /*0034*/ 	.byte	0x00, 0xf0, 0x11, 0x00


	//----- nvinfo : EIATTR_KPARAM_INFO
	.align		4
.L_79:
        /*0038*/ 	.byte	0x04, 0x17
        /*003a*/ 	.short	(.L_81 - .L_80)
.L_80:
        /*003c*/ 	.word	0x00000000
        /*0040*/ 	.short	0x0002
        /*0042*/ 	.short	0x0010
        /*0044*/ 	.byte	0x00, 0xf5, 0x21, 0x00


	//----- nvinfo : EIATTR_KPARAM_INFO
	.align		4
.L_81:
        /*0048*/ 	.byte	0x04, 0x17
        /*004a*/ 	.short	(.L_83 - .L_82)
.L_82:
        /*004c*/ 	.word	0x00000000
        /*0050*/ 	.short	0x0001
        /*0052*/ 	.short	0x0008
        /*0054*/ 	.byte	0x00, 0xf5, 0x21, 0x00


	//----- nvinfo : EIATTR_KPARAM_INFO
	.align		4
.L_83:
        /*0058*/ 	.byte	0x04, 0x17
        /*005a*/ 	.short	(.L_85 - .L_84)
.L_84:
        /*005c*/ 	.word	0x00000000
        /*0060*/ 	.short	0x0000
        /*0062*/ 	.short	0x0000
        /*0064*/ 	.byte	0x00, 0xf5, 0x21, 0x00


	//----- nvinfo : EIATTR_SPARSE_MMA_MASK
	.align		4
.L_85:
        /*0068*/ 	.byte	0x03, 0x50
        /*006a*/ 	.short	0x0000


	//----- nvinfo : EIATTR_MAXREG_COUNT
	.align		4
        /*006c*/ 	.byte	0x03, 0x1b
        /*006e*/ 	.short	0x00ff


	//----- nvinfo : EIATTR_MERCURY_ISA_VERSION
	.align		4
        /*0070*/ 	.byte	0x03, 0x5f
        /*0072*/ 	.short	0x0101


	//----- nvinfo : EIATTR_VRC_CTA_INIT_COUNT
	.align		4
        /*0074*/ 	.byte	0x02, 0x4a
	.zero		1
	.zero		1


	//----- nvinfo : EIATTR_EXIT_INSTR_OFFSETS
	.align		4
        /*0078*/ 	.byte	0x04, 0x1c
        /*007a*/ 	.short	(.L_87 - .L_86)


	//   ....[0]....
.L_86:
        /*007c*/ 	.word	0x000000d0


	//   ....[1]....
        /*0080*/ 	.word	0x000008f0


	//----- nvinfo : EIATTR_CBANK_PARAM_SIZE
	.align		4
.L_87:
        /*0084*/ 	.byte	0x03, 0x19
        /*0086*/ 	.short	0x0024


	//----- nvinfo : EIATTR_PARAM_CBANK
	.align		4
        /*0088*/ 	.byte	0x04, 0x0a
        /*008a*/ 	.short	(.L_89 - .L_88)
	.align		4
.L_88:
        /*008c*/ 	.word	index@(.nv.constant0._Z4gemmPKfS0_Pfiii)
        /*0090*/ 	.short	0x0380
        /*0092*/ 	.short	0x0024


	//----- nvinfo : EIATTR_SW_WAR
	.align		4
.L_89:
        /*0094*/ 	.byte	0x04, 0x36
        /*0096*/ 	.short	(.L_91 - .L_90)
.L_90:
        /*0098*/ 	.word	0x00000008
.L_91:


//--------------------- .nv.info._Z17convertFp32ToFp16P6__halfPKfi --------------------------
	.section	.nv.info._Z17convertFp32ToFp16P6__halfPKfi,"",@"SHT_CUDA_INFO"
	.sectionflags	@""
	.align	4


	//----- nvinfo : EIATTR_CUDA_API_VERSION
	.align		4
        /*0000*/ 	.byte	0x04, 0x37
        /*0002*/ 	.short	(.L_93 - .L_92)
.L_92:
        /*0004*/ 	.word	0x00000082


	//----- nvinfo : EIATTR_KPARAM_INFO
	.align		4
.L_93:
        /*0008*/ 	.byte	0x04, 0x17
        /*000a*/ 	.short	(.L_95 - .L_94)
.L_94:
        /*000c*/ 	.word	0x00000000
        /*0010*/ 	.short	0x0002
        /*0012*/ 	.short	0x0010
        /*0014*/ 	.byte	0x00, 0xf0, 0x11, 0x00


	//----- nvinfo : EIATTR_KPARAM_INFO
	.align		4
.L_95:
        /*0018*/ 	.byte	0x04, 0x17
        /*001a*/ 	.short	(.L_97 - .L_96)
.L_96:
        /*001c*/ 	.word	0x00000000
        /*0020*/ 	.short	0x0001
        /*0022*/ 	.short	0x0008
        /*0024*/ 	.byte	0x00, 0xf5, 0x21, 0x00


	//----- nvinfo : EIATTR_KPARAM_INFO
	.align		4
.L_97:
        /*0028*/ 	.byte	0x04, 0x17
        /*002a*/ 	.short	(.L_99 - .L_98)
.L_98:
        /*002c*/ 	.word	0x00000000
        /*0030*/ 	.short	0x0000
        /*0032*/ 	.short	0x0000
        /*0034*/ 	.byte	0x00, 0xf5, 0x21, 0x00


	//----- nvinfo : EIATTR_SPARSE_MMA_MASK
	.align		4
.L_99:
        /*0038*/ 	.byte	0x03, 0x50
        /*003a*/ 	.short	0x0000


	//----- nvinfo : EIATTR_MAXREG_COUNT
	.align		4
        /*003c*/ 	.byte	0x03, 0x1b
        /*003e*/ 	.short	0x00ff


	//----- nvinfo : EIATTR_MERCURY_ISA_VERSION
	.align		4
        /*0040*/ 	.byte	0x03, 0x5f
        /*0042*/ 	.short	0x0101


	//----- nvinfo : EIATTR_VRC_CTA_INIT_COUNT
	.align		4
        /*0044*/ 	.byte	0x02, 0x4a
	.zero		1
	.zero		1


	//----- nvinfo : EIATTR_EXIT_INSTR_OFFSETS
	.align		4
        /*0048*/ 	.byte	0x04, 0x1c
        /*004a*/ 	.short	(.L_101 - .L_100)


	//   ....[0]....
.L_100:
        /*004c*/ 	.word	0x00000070


	//   ....[1]....
        /*0050*/ 	.word	0x00000100


	//----- nvinfo : EIATTR_CBANK_PARAM_SIZE
	.align		4
.L_101:
        /*0054*/ 	.byte	0x03, 0x19
        /*0056*/ 	.short	0x0014


	//----- nvinfo : EIATTR_PARAM_CBANK
	.align		4
        /*0058*/ 	.byte	0x04, 0x0a
        /*005a*/ 	.short	(.L_103 - .L_102)
	.align		4
.L_102:
        /*005c*/ 	.word	index@(.nv.constant0._Z17convertFp32ToFp16P6__halfPKfi)
        /*0060*/ 	.short	0x0380
        /*0062*/ 	.short	0x0014


	//----- nvinfo : EIATTR_SW_WAR
	.align		4
.L_103:
        /*0064*/ 	.byte	0x04, 0x36
        /*0066*/ 	.short	(.L_105 - .L_104)
.L_104:
        /*0068*/ 	.word	0x00000008
.L_105:


//--------------------- .nv.callgraph             --------------------------
	.section	.nv.callgraph,"",@"SHT_CUDA_CALLGRAPH"
	.align	4
	.sectionentsize	8
	.align		4
        /*0000*/ 	.word	0x00000000
	.align		4
        /*0004*/ 	.word	0xffffffff
	.align		4
        /*0008*/ 	.word	0x00000000
	.align		4
        /*000c*/ 	.word	0xfffffffe
	.align		4
        /*0010*/ 	.word	0x00000000
	.align		4
        /*0014*/ 	.word	0xfffffffd
	.align		4
        /*0018*/ 	.word	0x00000000
	.align		4
        /*001c*/ 	.word	0xfffffffc


//--------------------- .text._Z9wmma_gemmPK6__halfS1_Pfiii --------------------------
	.section	.text._Z9wmma_gemmPK6__halfS1_Pfiii,"ax",@progbits
	.align	128
        .global         _Z9wmma_gemmPK6__halfS1_Pfiii
        .type           _Z9wmma_gemmPK6__halfS1_Pfiii,@function
        .size           _Z9wmma_gemmPK6__halfS1_Pfiii,(.L_x_21 - _Z9wmma_gemmPK6__halfS1_Pfiii)
        .other          _Z9wmma_gemmPK6__halfS1_Pfiii,@"STO_CUDA_ENTRY STV_DEFAULT"
_Z9wmma_gemmPK6__halfS1_Pfiii:
.text._Z9wmma_gemmPK6__halfS1_Pfiii:
[----:B------:R-:W-:Y:S08]  /*0000*/  LDC R1, c[0x0][0x37c] ;  /* 0x0000df00ff017b82 */ /* 0x000ff00000000800 */
[----:B------:R-:W0:Y:S01]  /*0010*/  S2UR UR7, SR_CTAID.X ;  /* 0x00000000000779c3 */ /* 0x000e220000002500 */
[----:B------:R-:W1:Y:S01]  /*0020*/  LDCU UR12, c[0x0][0x3a0] ;  /* 0x00007400ff0c77ac */ /* 0x000e620008000800 */
[----:B------:R-:W2:Y:S06]  /*0030*/  LDCU UR4, c[0x0][0x398] ;  /* 0x00007300ff0477ac */ /* 0x000eac0008000800 */
[----:B------:R-:W3:Y:S01]  /*0040*/  S2UR UR6, SR_CTAID.Y ;  /* 0x00000000000679c3 */ /* 0x000ee20000002600 */
[----:B0-----:R-:W-:-:S04]  /*0050*/  USHF.L.U32 UR7, UR7, 0x4, URZ ;  /* 0x0000000407077899 */ /* 0x001fc800080006ff */
[----:B-1----:R-:W-:Y:S02]  /*0060*/  UISETP.GE.AND UP0, UPT, UR7, UR12, UPT ;  /* 0x0000000c0700728c */ /* 0x002fe4000bf06270 */
[----:B---3--:R-:W-:-:S04]  /*0070*/  USHF.L.U32 UR6, UR6, 0x4, URZ ;  /* 0x0000000406067899 */ /* 0x008fc800080006ff */
[----:B--2---:R-:W-:-:S06]  /*0080*/  UISETP.GE.OR UP0, UPT, UR6, UR4, UP0 ;  /* 0x000000040600728c */ /* 0x004fcc0008706670 */
[----:B------:R-:W-:-:S13]  /*0090*/  PLOP3.LUT P0, PT, PT, PT, UP0, 0x80, 0x8 ;  /* 0x000000000008781c */ /* 0x000fda0003f0f008 */
[----:B------:R-:W-:Y:S05]  /*00a0*/  @P0 EXIT ;  /* 0x000000000000094d */ /* 0x000fea0003800000 */
[----:B------:R-:W0:Y:S01]  /*00b0*/  LDCU UR28, c[0x0][0x39c] ;  /* 0x00007380ff1c77ac */ /* 0x000e220008000800 */
[----:B------:R-:W-:Y:S02]  /*00c0*/  CS2R R10, SRZ ;  /* 0x00000000000a7805 */ /* 0x000fe4000001ff00 */
[----:B------:R-:W-:Y:S02]  /*00d0*/  CS2R R8, SRZ ;  /* 0x0000000000087805 */ /* 0x000fe4000001ff00 */
[----:B------:R-:W-:Y:S02]  /*00e0*/  CS2R R6, SRZ ;  /* 0x0000000000067805 */ /* 0x000fe4000001ff00 */
[----:B------:R-:W-:Y:S01]  /*00f0*/  CS2R R4, SRZ ;  /* 0x0000000000047805 */ /* 0x000fe2000001ff00 */
[----:B------:R-:W1:Y:S01]  /*0100*/  LDCU.64 UR14, c[0x0][0x358] ;  /* 0x00006b00ff0e77ac */ /* 0x000e620008000a00 */
[----:B0-----:R-:W-:-:S09]  /*0110*/  UISETP.GT.AND UP0, UPT, UR28, URZ, UPT ;  /* 0x000000ff1c00728c */ /* 0x001fd2000bf04270 */
[----:B-1----:R-:W-:Y:S05]  /*0120*/  BRA.U !UP0, `(.L_x_0) ;  /* 0x0000000d081c7547 */ /* 0x002fea000b800000 */
[----:B------:R-:W-:Y:S01]  /*0130*/  UISETP.GE.U32.AND UP1, UPT, UR28, 0x31, UPT ;  /* 0x000000311c00788c */ /* 0x000fe2000bf26070 */
[----:B------:R-:W-:Y:S01]  /*0140*/  CS2R R10, SRZ ;  /* 0x00000000000a7805 */ /* 0x000fe2000001ff00 */
[----:B------:R-:W-:Y:S01]  /*0150*/  UIADD3 UR4, UPT, UPT, UR28, -0x1, URZ ;  /* 0xffffffff1c047890 */ /* 0x000fe2000fffe0ff */
[----:B------:R-:W-:Y:S01]  /*0160*/  CS2R R8, SRZ ;  /* 0x0000000000087805 */ /* 0x000fe2000001ff00 */
[----:B------:R-:W-:Y:S01]  /*0170*/  UIADD3 UR5, UPT, UPT, UR28, -0x1, URZ ;  /* 0xffffffff1c057890 */ /* 0x000fe2000fffe0ff */
[----:B------:R-:W-:Y:S01]  /*0180*/  CS2R R6, SRZ ;  /* 0x0000000000067805 */ /* 0x000fe2000001ff00 */
[----:B------:R-:W-:Y:S01]  /*0190*/  ULEA.HI UR8, UR4, 0x1, URZ, 0x1c ;  /* 0x0000000104087891 */ /* 0x000fe2000f8fe0ff */
[----:B------:R-:W-:Y:S01]  /*01a0*/  CS2R R4, SRZ ;  /* 0x0000000000047805 */ /* 0x000fe2000001ff00 */
[----:B------:R-:W-:Y:S02]  /*01b0*/  ULEA.HI UR5, UR5, 0x1, URZ, 0x1c ;  /* 0x0000000105057891 */ /* 0x000fe4000f8fe0ff */
[----:B------:R-:W-:Y:S01]  /*01c0*/  ULOP3.LUT UR13, UR8, 0x3, URZ, 0xc0, !UPT ;  /* 0x00000003080d7892 */ /* 0x000fe2000f8ec0ff */
[----:B------:R-:W-:-:S03]  /*01d0*/  UMOV UR4, URZ ;  /* 0x000000ff00047c82 */ /* 0x000fc60008000000 */
[----:B------:R-:W-:Y:S01]  /*01e0*/  UISETP.NE.AND UP0, UPT, UR13, URZ, UPT ;  /* 0x000000ff0d00728c */ /* 0x000fe2000bf05270 */
[----:B------:R-:W-:Y:S10]  /*01f0*/  BRA.U !UP1, `(.L_x_1) ;  /* 0x0000000909207547 */ /* 0x000ff4000b800000 */
[----:B------:R-:W0:Y:S01]  /*0200*/  S2R R17, SR_LANEID ;  /* 0x0000000000117919 */ /* 0x000e220000000000 */
[----:B------:R-:W1:Y:S01]  /*0210*/  LDCU.64 UR16, c[0x0][0x380] ;  /* 0x00007000ff1077ac */ /* 0x000e620008000a00 */
[----:B------:R-:W-:Y:S02]  /*0220*/  IMAD.MOV.U32 R3, RZ, RZ, RZ ;  /* 0x000000ffff037224 */ /* 0x000fe400078e00ff */
[----:B------:R-:W-:Y:S01]  /*0230*/  IMAD.MOV.U32 R11, RZ, RZ, RZ ;  /* 0x000000ffff0b7224 */ /* 0x000fe200078e00ff */
[----:B------:R-:W-:Y:S02]  /*0240*/  USHF.R.U32.HI UR9, URZ, 0x1, UR28 ;  /* 0x00000001ff097899 */ /* 0x000fe4000801161c */
[----:B------:R-:W-:Y:S02]  /*0250*/  USHF.R.U32.HI UR10, URZ, 0x1, UR12 ;  /* 0x00000001ff0a7899 */ /* 0x000fe4000801160c */
[----:B------:R-:W-:Y:S02]  /*0260*/  UIMAD UR20, UR6, UR28, URZ ;  /* 0x0000001c061472a4 */ /* 0x000fe4000f8e02ff */
[----:B------:R-:W-:-:S02]  /*0270*/  ULOP3.LUT UR8, UR5, 0x1ffffffc, URZ, 0xc0, !UPT ;  /* 0x1ffffffc05087892 */ /* 0x000fc4000f8ec0ff */
[----:B------:R-:W-:Y:S02]  /*0280*/  UIMAD UR21, UR12, 0x30, URZ ;  /* 0x000000300c1578a4 */ /* 0x000fe4000f8e02ff */
[----:B------:R-:W-:Y:S02]  /*0290*/  USHF.L.U32 UR22, UR12, 0x5, URZ ;  /* 0x000000050c167899 */ /* 0x000fe400080006ff */
[----:B------:R-:W-:Y:S02]  /*02a0*/  USHF.L.U32 UR23, UR12, 0x4, URZ ;  /* 0x000000040c177899 */ /* 0x000fe400080006ff */
[----:B-1----:R-:W-:Y:S01]  /*02b0*/  UIMAD.WIDE.U32 UR4, UR20, 0x2, UR16 ;  /* 0x00000002140478a5 */ /* 0x002fe2000f8e0010 */
[----:B------:R-:W1:Y:S03]  /*02c0*/  LDCU.64 UR18, c[0x0][0x388] ;  /* 0x00007100ff1277ac */ /* 0x000e660008000a00 */
[----:B------:R-:W-:-:S02]  /*02d0*/  UIADD3 UR27, UP1, UPT, UR4, 0x40, URZ ;  /* 0x00000040041b7890 */ /* 0x000fc4000ff3e0ff */
[----:B------:R-:W-:Y:S02]  /*02e0*/  USHF.R.S32.HI UR26, URZ, 0x1f, UR7 ;  /* 0x0000001fff1a7899 */ /* 0x000fe40008011407 */
[----:B------:R-:W-:Y:S02]  /*02f0*/  UIADD3.X UR11, UPT, UPT, URZ, UR5, URZ, UP1, !UPT ;  /* 0x00000005ff0b7290 */ /* 0x000fe40008ffe4ff */
[----:B------:R-:W-:Y:S01]  /*0300*/  UIADD3 UR8, UPT, UPT, -UR8, URZ, URZ ;  /* 0x000000ff08087290 */ /* 0x000fe2000fffe1ff */
[----:B0-----:R-:W-:Y:S01]  /*0310*/  LOP3.LUT R2, R17, 0x3, RZ, 0xc0, !PT ;  /* 0x0000000311027812 */ /* 0x001fe200078ec0ff */
[----:B------:R-:W-:Y:S01]  /*0320*/  UMOV UR5, URZ ;  /* 0x000000ff00057c82 */ /* 0x000fe20008000000 */
[----:B------:R-:W-:Y:S01]  /*0330*/  SHF.R.U32.HI R17, RZ, 0x2, R17 ;  /* 0x00000002ff117819 */ /* 0x000fe20000011611 */
[----:B------:R-:W-:-:S04]  /*0340*/  UMOV UR4, URZ ;  /* 0x000000ff00047c82 */ /* 0x000fc80008000000 */
[----:B------:R-:W-:-:S04]  /*0350*/  IMAD.WIDE.U32 R12, R17, UR9, R2 ;  /* 0x00000009110c7c25 */ /* 0x000fc8000f8e0002 */
[----:B------:R-:W-:Y:S01]  /*0360*/  IMAD.WIDE.U32 R16, R17, UR10, R2 ;  /* 0x0000000a11107c25 */ /* 0x000fe2000f8e0002 */
[----:B------:R-:W-:-:S03]  /*0370*/  SHF.L.U64.HI R0, R12, 0x2, R13 ;  /* 0x000000020c007819 */ /* 0x000fc6000001020d */
[----:B------:R-:W-:Y:S01]  /*0380*/  IMAD.SHL.U32 R2, R12, 0x4, RZ ;  /* 0x000000040c027824 */ /* 0x000fe200078e00ff */
[C---:B------:R-:W-:Y:S01]  /*0390*/  SHF.L.U64.HI R3, R16.reuse, 0x2, R17 ;  /* 0x0000000210037819 */ /* 0x040fe20000010211 */
[----:B-1----:R-:W-:-:S07]  /*03a0*/  IMAD.SHL.U32 R16, R16, 0x4, RZ ;  /* 0x0000000410107824 */ /* 0x002fce00078e00ff */
.L_x_2:
[----:B------:R-:W-:Y:S01]  /*03b0*/  UIADD3 UR9, UP1, UPT, UR7, UR5, URZ ;  /* 0x0000000507097290 */ /* 0x000fe2000ff3e0ff */
[----:B------:R-:W-:-:S03]  /*03c0*/  IMAD.U32 R27, RZ, RZ, UR12 ;  /* 0x0000000cff1b7e24 */ /* 0x000fc6000f8e00ff */
[----:B------:R-:W-:Y:S02]  /*03d0*/  ULEA.HI.X.SX32 UR10, UR5, UR26, 0x1, UP1 ;  /* 0x0000001a050a7291 */ /* 0x000fe400088f0eff */
[----:B------:R-:W-:-:S04]  /*03e0*/  ULEA UR24, UP1, UR9, UR18, 0x1 ;  /* 0x0000001209187291 */ /* 0x000fc8000f8208ff */
[----:B------:R-:W-:Y:S02]  /*03f0*/  ULEA.HI.X UR9, UR9, UR19, UR10, 0x1, UP1 ;  /* 0x0000001309097291 */ /* 0x000fe400088f0c0a */
[----:B------:R-:W-:-:S04]  /*0400*/  IADD3 R24, P0, PT, R16, UR24, RZ ;  /* 0x0000001810187c10 */ /* 0x000fc8000ff1e0ff */
[----:B------:R-:W-:-:S03]  /*0410*/  IADD3.X R25, PT, PT, R3, UR9, RZ, P0, !PT ;  /* 0x0000000903197c10 */ /* 0x000fc600087fe4ff */
[----:B------:R-:W-:Y:S02]  /*0420*/  IMAD.WIDE.U32 R26, R27, 0x10, R24 ;  /* 0x000000101b1a7825 */ /* 0x000fe400078e0018 */
[----:B------:R-:W2:Y:S04]  /*0430*/  LDG.E R22, desc[UR14][R24.64] ;  /* 0x0000000e18167981 */ /* 0x000ea8000c1e1900 */
[----:B------:R-:W3:Y:S01]  /*0440*/  LDG.E R23, desc[UR14][R26.64] ;  /* 0x0000000e1a177981 */ /* 0x000ee2000c1e1900 */
[----:B------:R-:W-:-:S03]  /*0450*/  UIMAD.WIDE.U32 UR24, UR20, 0x2, UR16 ;  /* 0x00000002141878a5 */ /* 0x000fc6000f8e0010 */
[----:B------:R-:W4:Y:S03]  /*0460*/  LDG.E R28, desc[UR14][R26.64+0x10] ;  /* 0x0000100e1a1c7981 */ /* 0x000f26000c1e1900 */
[----:B------:R-:W-:Y:S01]  /*0470*/  IADD3 R18, P0, PT, R2, UR24, RZ ;  /* 0x0000001802127c10 */ /* 0x000fe2000ff1e0ff */
[----:B------:R0:W5:Y:S01]  /*0480*/  LDG.E R17, desc[UR14][R24.64+0x10] ;  /* 0x0000100e18117981 */ /* 0x000162000c1e1900 */
[----:B------:R-:W-:Y:S02]  /*0490*/  IMAD.U32 R21, RZ, RZ, UR28 ;  /* 0x0000001cff157e24 */ /* 0x000fe4000f8e00ff */
[----:B------:R-:W-:-:S03]  /*04a0*/  IADD3.X R19, PT, PT, R0, UR25, RZ, P0, !PT ;  /* 0x0000001900137c10 */ /* 0x000fc600087fe4ff */
[----:B------:R-:W-:Y:S02]  /*04b0*/  IMAD.WIDE.U32 R20, R21, 0x10, R18 ;  /* 0x0000001015147825 */ /* 0x000fe400078e0012 */
[----:B------:R-:W5:Y:S04]  /*04c0*/  LDG.E R12, desc[UR14][R18.64] ;  /* 0x0000000e120c7981 */ /* 0x000f68000c1e1900 */
[----:B------:R4:W5:Y:S04]  /*04d0*/  LDG.E R14, desc[UR14][R18.64+0x10] ;  /* 0x0000100e120e7981 */ /* 0x000968000c1e1900 */
[----:B------:R-:W5:Y:S04]  /*04e0*/  LDG.E R13, desc[UR14][R20.64] ;  /* 0x0000000e140d7981 */ /* 0x000f68000c1e1900 */
[----:B------:R-:W5:Y:S01]  /*04f0*/  LDG.E R15, desc[UR14][R20.64+0x10] ;  /* 0x0000100e140f7981 */ /* 0x000f62000c1e1900 */
[----:B------:R-:W-:-:S04]  /*0500*/  UIADD3 UR9, UP1, UPT, UR7, UR23, URZ ;  /* 0x0000001707097290 */ /* 0x000fc8000ff3e0ff */
[----:B------:R-:W-:Y:S02]  /*0510*/  ULEA.HI.X.SX32 UR10, UR23, UR26, 0x1, UP1 ;  /* 0x0000001a170a7291 */ /* 0x000fe400088f0eff */
[----:B------:R-:W-:-:S04]  /*0520*/  ULEA UR24, UP1, UR9, UR18, 0x1 ;  /* 0x0000001209187291 */ /* 0x000fc8000f8208ff */
[----:B------:R-:W-:Y:S02]  /*0530*/  ULEA.HI.X UR9, UR9, UR19, UR10, 0x1, UP1 ;  /* 0x0000001309097291 */ /* 0x000fe400088f0c0a */
[----:B0-----:R-:W-:Y:S01]  /*0540*/  IADD3 R24, P0, PT, R16, UR24, RZ ;  /* 0x0000001810187c10 */ /* 0x001fe2000ff1e0ff */
[----:B------:R-:W-:-:S03]  /*0550*/  IMAD.U32 R29, RZ, RZ, UR12 ;  /* 0x0000000cff1d7e24 */ /* 0x000fc6000f8e00ff */
[----:B------:R-:W-:-:S05]  /*0560*/  IADD3.X R25, PT, PT, R3, UR9, RZ, P0, !PT ;  /* 0x0000000903197c10 */ /* 0x000fca00087fe4ff */
[----:B------:R-:W5:Y:S01]  /*0570*/  LDG.E R20, desc[UR14][R24.64] ;  /* 0x0000000e18147981 */ /* 0x000f62000c1e1900 */
[----:B------:R-:W-:-:S04]  /*0580*/  IADD3 R26, P0, PT, R2, UR27, RZ ;  /* 0x0000001b021a7c10 */ /* 0x000fc8000ff1e0ff */
[----:B------:R-:W-:Y:S01]  /*0590*/  IADD3.X R27, PT, PT, R0, UR11, RZ, P0, !PT ;  /* 0x0000000b001b7c10 */ /* 0x000fe200087fe4ff */
[----:B--2---:R-:W-:Y:S04]  /*05a0*/  MOVM.16.MT88 R22, R22 ;  /* 0x000000001616723a */ /* 0x004fe80000000000 */
[----:B---3--:R-:W0:Y:S04]  /*05b0*/  MOVM.16.MT88 R23, R23 ;  /* 0x000000001717723a */ /* 0x008e280000000000 */
[----:B----4-:R1:W-:Y:S04]  /*05c0*/  MOVM.16.MT88 R19, R28 ;  /* 0x000000001c13723a */ /* 0x0103e80000000000 */
[----:B-----5:R2:W3:Y:S01]  /*05d0*/  MOVM.16.MT88 R18, R17 ;  /* 0x000000001112723a */ /* 0x0204e20000000000 */
[----:B-1----:R-:W-:-:S03]  /*05e0*/  IMAD.WIDE.U32 R28, R29, 0x10, R24 ;  /* 0x000000101d1c7825 */ /* 0x002fc600078e0018 */
[----:B------:R-:W4:Y:S04]  /*05f0*/  LDG.E R24, desc[UR14][R24.64+0x10] ;  /* 0x0000100e18187981 */ /* 0x000f28000c1e1900 */
[----:B--2---:R-:W2:Y:S04]  /*0600*/  LDG.E R17, desc[UR14][R28.64] ;  /* 0x0000000e1c117981 */ /* 0x004ea8000c1e1900 */
[----:B------:R1:W5:Y:S01]  /*0610*/  LDG.E R21, desc[UR14][R28.64+0x10] ;  /* 0x0000100e1c157981 */ /* 0x000362000c1e1900 */
[----:B0-----:R-:W-:Y:S01]  /*0620*/  HMMA.16816.F32 R4, R12, R22, R4 ;  /* 0x000000160c04723c */ /* 0x001fe20000001804 */
[----:B------:R-:W-:-:S04]  /*0630*/  IMAD.U32 R23, RZ, RZ, UR28 ;  /* 0x0000001cff177e24 */ /* 0x000fc8000f8e00ff */
[----:B-1----:R-:W-:-:S03]  /*0640*/  IMAD.WIDE.U32 R28, R23, 0x10, R26 ;  /* 0x00000010171c7825 */ /* 0x002fc600078e001a */
[----:B---3--:R-:W-:Y:S01]  /*0650*/  HMMA.16816.F32 R8, R12, R18, R8 ;  /* 0x000000120c08723c */ /* 0x008fe20000001808 */
[----:B------:R-:W3:Y:S04]  /*0660*/  LDG.E R12, desc[UR14][R26.64+-0x20] ;  /* 0xffffe00e1a0c7981 */ /* 0x000ee8000c1e1900 */
[----:B------:R-:W3:Y:S04]  /*0670*/  LDG.E R14, desc[UR14][R26.64+-0x10] ;  /* 0xfffff00e1a0e7981 */ /* 0x000ee8000c1e1900 */
[----:B------:R-:W3:Y:S04]  /*0680*/  LDG.E R13, desc[UR14][R28.64+-0x20] ;  /* 0xffffe00e1c0d7981 */ /* 0x000ee8000c1e1900 */
[----:B------:R-:W3:Y:S04]  /*0690*/  LDG.E R15, desc[UR14][R28.64+-0x10] ;  /* 0xfffff00e1c0f7981 */ /* 0x000ee8000c1e1900 */
[----:B------:R-:W-:Y:S01]  /*06a0*/  MOVM.16.MT88 R22, R20 ;  /* 0x000000001416723a */ /* 0x000fe20000000000 */
[----:B------:R-:W-:-:S04]  /*06b0*/  UIADD3 UR9, UP1, UPT, UR7, UR22, URZ ;  /* 0x0000001607097290 */ /* 0x000fc8000ff3e0ff */
[----:B------:R-:W-:Y:S02]  /*06c0*/  ULEA.HI.X.SX32 UR10, UR22, UR26, 0x1, UP1 ;  /* 0x0000001a160a7291 */ /* 0x000fe400088f0eff */
[----:B------:R-:W-:-:S04]  /*06d0*/  ULEA UR24, UP1, UR9, UR18, 0x1 ;  /* 0x0000001209187291 */ /* 0x000fc8000f8208ff */
[----:B------:R-:W-:Y:S01]  /*06e0*/  ULEA.HI.X UR9, UR9, UR19, UR10, 0x1, UP1 ;  /* 0x0000001309097291 */ /* 0x000fe200088f0c0a */
[----:B------:R-:W-:Y:S01]  /*06f0*/  IMAD.U32 R25, RZ, RZ, UR12 ;  /* 0x0000000cff197e24 */ /* 0x000fe2000f8e00ff */
[----:B--2---:R-:W3:Y:S04]  /*0700*/  MOVM.16.MT88 R23, R17 ;  /* 0x000000001117723a */ /* 0x004ee80000000000 */
[----:B----4-:R0:W-:Y:S04]  /*0710*/  MOVM.16.MT88 R18, R24 ;  /* 0x000000001812723a */ /* 0x0101e80000000000 */
[----:B-----5:R-:W1:Y:S01]  /*0720*/  MOVM.16.MT88 R19, R21 ;  /* 0x000000001513723a */ /* 0x020e620000000000 */
[----:B---3--:R-:W-:Y:S01]  /*0730*/  HMMA.16816.F32 R4, R12, R22, R4 ;  /* 0x000000160c04723c */ /* 0x008fe20000001804 */
[----:B------:R-:W-:-:S04]  /*0740*/  IADD3 R22, P0, PT, R16, UR24, RZ ;  /* 0x0000001810167c10 */ /* 0x000fc8000ff1e0ff */
[----:B------:R-:W-:-:S03]  /*0750*/  IADD3.X R23, PT, PT, R3, UR9, RZ, P0, !PT ;  /* 0x0000000903177c10 */ /* 0x000fc600087fe4ff */
[----:B0-----:R-:W-:Y:S01]  /*0760*/  IMAD.WIDE.U32 R24, R25, 0x10, R22 ;  /* 0x0000001019187825 */ /* 0x001fe200078e0016 */
[----:B-1----:R-:W-:Y:S01]  /*0770*/  HMMA.16816.F32 R8, R12, R18, R8 ;  /* 0x000000120c08723c */ /* 0x002fe20000001808 */
[----:B------:R-:W2:Y:S04]  /*0780*/  LDG.E R17, desc[UR14][R22.64] ;  /* 0x0000000e16117981 */ /* 0x000ea8000c1e1900 */
[----:B------:R-:W3:Y:S04]  /*0790*/  LDG.E R18, desc[UR14][R24.64] ;  /* 0x0000000e18127981 */ /* 0x000ee8000c1e1900 */
[----:B------:R-:W4:Y:S04]  /*07a0*/  LDG.E R19, desc[UR14][R24.64+0x10] ;  /* 0x0000100e18137981 */ /* 0x000f28000c1e1900 */
[----:B------:R-:W5:Y:S04]  /*07b0*/  LDG.E R22, desc[UR14][R22.64+0x10] ;  /* 0x0000100e16167981 */ /* 0x000f68000c1e1900 */
[----:B------:R-:W5:Y:S04]  /*07c0*/  LDG.E R12, desc[UR14][R26.64] ;  /* 0x0000000e1a0c7981 */ /* 0x000f68000c1e1900 */
[----:B------:R-:W5:Y:S04]  /*07d0*/  LDG.E R14, desc[UR14][R26.64+0x10] ;  /* 0x0000100e1a0e7981 */ /* 0x000f68000c1e1900 */
[----:B------:R-:W5:Y:S04]  /*07e0*/  LDG.E R13, desc[UR14][R28.64] ;  /* 0x0000000e1c0d7981 */ /* 0x000f68000c1e1900 */
[----:B------:R-:W5:Y:S01]  /*07f0*/  LDG.E R15, desc[UR14][R28.64+0x10] ;  /* 0x0000100e1c0f7981 */ /* 0x000f62000c1e1900 */
[----:B------:R-:W-:-:S04]  /*0800*/  UIADD3 UR9, UP1, UPT, UR7, UR21, URZ ;  /* 0x0000001507097290 */ /* 0x000fc8000ff3e0ff */
[----:B------:R-:W-:Y:S02]  /*0810*/  ULEA.HI.X.SX32 UR10, UR21, UR26, 0x1, UP1 ;  /* 0x0000001a150a7291 */ /* 0x000fe400088f0eff */
[----:B------:R-:W-:-:S04]  /*0820*/  ULEA UR24, UP1, UR9, UR18, 0x1 ;  /* 0x0000001209187291 */ /* 0x000fc8000f8208ff */
[----:B------:R-:W-:Y:S01]  /*0830*/  ULEA.HI.X UR9, UR9, UR19, UR10, 0x1, UP1 ;  /* 0x0000001309097291 */ /* 0x000fe200088f0c0a */
[----:B--2---:R0:W-:Y:S04]  /*0840*/  MOVM.16.MT88 R20, R17 ;  /* 0x000000001114723a */ /* 0x0041e80000000000 */
[----:B---3--:R-:W1:Y:S04]  /*0850*/  MOVM.16.MT88 R21, R18 ;  /* 0x000000001215723a */ /* 0x008e680000000000 */
[----:B----4-:R-:W-:Y:S04]  /*0860*/  MOVM.16.MT88 R19, R19 ;  /* 0x000000001313723a */ /* 0x010fe80000000000 */
[----:B-----5:R-:W2:Y:S01]  /*0870*/  MOVM.16.MT88 R18, R22 ;  /* 0x000000001612723a */ /* 0x020ea20000000000 */
[----:B0-----:R-:W-:Y:S01]  /*0880*/  IMAD.U32 R17, RZ, RZ, UR12 ;  /* 0x0000000cff117e24 */ /* 0x001fe2000f8e00ff */
[----:B-1----:R-:W-:Y:S01]  /*0890*/  HMMA.16816.F32 R4, R12, R20, R4 ;  /* 0x000000140c04723c */ /* 0x002fe20000001804 */
[----:B------:R-:W-:-:S04]  /*08a0*/  IADD3 R20, P0, PT, R16, UR24, RZ ;  /* 0x0000001810147c10 */ /* 0x000fc8000ff1e0ff */
[----:B------:R-:W-:-:S03]  /*08b0*/  IADD3.X R21, PT, PT, R3, UR9, RZ, P0, !PT ;  /* 0x0000000903157c10 */ /* 0x000fc600087fe4ff */
[----:B--2---:R-:W-:Y:S01]  /*08c0*/  HMMA.16816.F32 R8, R12, R18, R8 ;  /* 0x000000120c08723c */ /* 0x004fe20000001808 */
[----:B------:R-:W2:Y:S01]  /*08d0*/  LDG.E R12, desc[UR14][R26.64+0x20] ;  /* 0x0000200e1a0c7981 */ /* 0x000ea2000c1e1900 */
[----:B------:R-:W-:-:S03]  /*08e0*/  IMAD.WIDE.U32 R18, R17, 0x10, R20 ;  /* 0x0000001011127825 */ /* 0x000fc600078e0014 */
[----:B------:R-:W3:Y:S04]  /*08f0*/  LDG.E R22, desc[UR14][R20.64] ;  /* 0x0000000e14167981 */ /* 0x000ee8000c1e1900 */
[----:B------:R-:W4:Y:S04]  /*0900*/  LDG.E R23, desc[UR14][R18.64] ;  /* 0x0000000e12177981 */ /* 0x000f28000c1e1900 */
[----:B------:R-:W5:Y:S04]  /*0910*/  LDG.E R24, desc[UR14][R20.64+0x10] ;  /* 0x0000100e14187981 */ /* 0x000f68000c1e1900 */
[----:B------:R-:W2:Y:S04]  /*0920*/  LDG.E R25, desc[UR14][R18.64+0x10] ;  /* 0x0000100e12197981 */ /* 0x000ea8000c1e1900 */
[----:B------:R-:W2:Y:S04]  /*0930*/  LDG.E R14, desc[UR14][R26.64+0x30] ;  /* 0x0000300e1a0e7981 */ /* 0x000ea8000c1e1900 */
[----:B------:R-:W2:Y:S04]  /*0940*/  LDG.E R13, desc[UR14][R28.64+0x20] ;  /* 0x0000200e1c0d7981 */ /* 0x000ea8000c1e1900 */
[----:B------:R-:W2:Y:S01]  /*0950*/  LDG.E R15, desc[UR14][R28.64+0x30] ;  /* 0x0000300e1c0f7981 */ /* 0x000ea2000c1e1900 */
[----:B------:R-:W-:-:S02]  /*0960*/  UIADD3 UR27, UP1, UPT, UR27, 0x80, URZ ;  /* 0x000000801b1b7890 */ /* 0x000fc4000ff3e0ff */
[----:B------:R-:W-:Y:S02]  /*0970*/  UIADD3 UR8, UPT, UPT, UR8, 0x4, URZ ;  /* 0x0000000408087890 */ /* 0x000fe4000fffe0ff */
[----:B------:R-:W-:Y:S02]  /*0980*/  UIADD3.X UR11, UPT, UPT, URZ, UR11, URZ, UP1, !UPT ;  /* 0x0000000bff0b7290 */ /* 0x000fe40008ffe4ff */
[----:B------:R-:W-:Y:S02]  /*0990*/  UISETP.NE.AND UP1, UPT, UR8, URZ, UPT ;  /* 0x000000ff0800728c */ /* 0x000fe4000bf25270 */
[----:B------:R-:W-:Y:S02]  /*09a0*/  UIADD3 UR4, UPT, UPT, UR4, 0x40, URZ ;  /* 0x0000004004047890 */ /* 0x000fe4000fffe0ff */
[----:B------:R-:W-:Y:S02]  /*09b0*/  UIADD3 UR20, UPT, UPT, UR20, 0x40, URZ ;  /* 0x0000004014147890 */ /* 0x000fe4000fffe0ff */
[----:B------:R-:W-:-:S02]  /*09c0*/  ULEA UR21, UR12, UR21, 0x6 ;  /* 0x000000150c157291 */ /* 0x000fc4000f8e30ff */
[----:B------:R-:W-:Y:S02]  /*09d0*/  ULEA UR22, UR12, UR22, 0x6 ;  /* 0x000000160c167291 */ /* 0x000fe4000f8e30ff */
[----:B------:R-:W-:Y:S02]  /*09e0*/  ULEA UR23, UR12, UR23, 0x6 ;  /* 0x000000170c177291 */ /* 0x000fe4000f8e30ff */
[----:B------:R-:W-:Y:S01]  /*09f0*/  ULEA UR5, UR12, UR5, 0x6 ;  /* 0x000000050c057291 */ /* 0x000fe2000f8e30ff */
[----:B---3--:R-:W-:Y:S04]  /*0a00*/  MOVM.16.MT88 R22, R22 ;  /* 0x000000001616723a */ /* 0x008fe80000000000 */
[----:B----4-:R-:W0:Y:S04]  /*0a10*/  MOVM.16.MT88 R23, R23 ;  /* 0x000000001717723a */ /* 0x010e280000000000 */
[----:B-----5:R-:W-:Y:S04]  /*0a20*/  MOVM.16.MT88 R24, R24 ;  /* 0x000000001818723a */ /* 0x020fe80000000000 */
[----:B--2---:R-:W1:Y:S01]  /*0a30*/  MOVM.16.MT88 R25, R25 ;  /* 0x000000001919723a */ /* 0x004e620000000000 */
[C---:B0-----:R-:W-:Y:S08]  /*0a40*/  HMMA.16816.F32 R4, R12.reuse, R22, R4 ;  /* 0x000000160c04723c */ /* 0x041ff00000001804 */
[----:B-1----:R-:W-:Y:S01]  /*0a50*/  HMMA.16816.F32 R8, R12, R24, R8 ;  /* 0x000000180c08723c */ /* 0x002fe20000001808 */
[----:B------:R-:W-:-:S04]  /*0a60*/  NOP ;  /* 0x0000000000007918 */ /* 0x000fc80000000000 */
[----:B------:R-:W-:-:S15]  /*0a70*/  BRA.U UP1, `(.L_x_2) ;  /* 0xfffffff9014c7547 */ /* 0x000fde000b83ffff */
.L_x_1:
[----:B------:R-:W-:Y:S05]  /*0a80*/  BRA.U !UP0, `(.L_x_0) ;  /* 0x0000000108c47547 */ /* 0x000fea000b800000 */
[----:B------:R-:W0:Y:S01]  /*0a90*/  S2R R0, SR_LANEID ;  /* 0x0000000000007919 */ /* 0x000e220000000000 */
[----:B------:R-:W-:Y:S01]  /*0aa0*/  USHF.R.U32.HI UR5, URZ, 0x1, UR28 ;  /* 0x00000001ff057899 */ /* 0x000fe2000801161c */
[----:B------:R-:W-:Y:S01]  /*0ab0*/  IMAD.MOV.U32 R3, RZ, RZ, RZ ;  /* 0x000000ffff037224 */ /* 0x000fe200078e00ff */
[----:B------:R-:W-:Y:S02]  /*0ac0*/  USHF.R.U32.HI UR8, URZ, 0x1, UR12 ;  /* 0x00000001ff087899 */ /* 0x000fe4000801160c */
[----:B------:R-:W-:Y:S01]  /*0ad0*/  UIMAD UR10, UR4, UR12, URZ ;  /* 0x0000000c040a72a4 */ /* 0x000fe2000f8e02ff */
[----:B------:R-:W1:Y:S01]  /*0ae0*/  LDCU.64 UR16, c[0x0][0x380] ;  /* 0x00007000ff1077ac */ /* 0x000e620008000a00 */
[----:B------:R-:W2:Y:S01]  /*0af0*/  LDCU.64 UR18, c[0x0][0x388] ;  /* 0x00007100ff1277ac */ /* 0x000ea20008000a00 */
[----:B------:R-:W-:Y:S01]  /*0b00*/  UIMAD UR4, UR6, UR28, UR4 ;  /* 0x0000001c060472a4 */ /* 0x000fe2000f8e0204 */
[----:B0-----:R-:W-:Y:S02]  /*0b10*/  LOP3.LUT R2, R0, 0x3, RZ, 0xc0, !PT ;  /* 0x0000000300027812 */ /* 0x001fe400078ec0ff */
[----:B------:R-:W-:-:S05]  /*0b20*/  SHF.R.U32.HI R13, RZ, 0x2, R0 ;  /* 0x00000002ff0d7819 */ /* 0x000fca0000011600 */
[----:B------:R-:W-:Y:S01]  /*0b30*/  IMAD.WIDE.U32 R24, R13, UR5, R2 ;  /* 0x000000050d187c25 */ /* 0x000fe2000f8e0002 */
[----:B------:R-:W-:-:S03]  /*0b40*/  UIADD3 UR5, UPT, UPT, -UR13, URZ, URZ ;  /* 0x000000ff0d057290 */ /* 0x000fc6000fffe1ff */
[----:B------:R-:W-:Y:S01]  /*0b50*/  IMAD.WIDE.U32 R2, R13, UR8, R2 ;  /* 0x000000080d027c25 */ /* 0x000fe2000f8e0002 */
[----:B------:R-:W-:-:S04]  /*0b60*/  SHF.L.U64.HI R26, R24, 0x2, R25 ;  /* 0x00000002181a7819 */ /* 0x000fc80000010219 */
[----:B-12---:R-:W-:-:S07]  /*0b70*/  SHF.L.U64.HI R27, R2, 0x2, R3 ;  /* 0x00000002021b7819 */ /* 0x006fce0000010203 */
.L_x_3:
[----:B------:R-:W-:Y:S01]  /*0b80*/  USHF.R.S32.HI UR8, URZ, 0x1f, UR10 ;  /* 0x0000001fff087899 */ /* 0x000fe2000801140a */
[----:B------:R-:W-:Y:S01]  /*0b90*/  IMAD.U32 R17, RZ, RZ, UR12 ;  /* 0x0000000cff117e24 */ /* 0x000fe2000f8e00ff */
[----:B------:R-:W-:-:S04]  /*0ba0*/  UIADD3 UR9, UP0, UPT, UR7, UR10, URZ ;  /* 0x0000000a07097290 */ /* 0x000fc8000ff1e0ff */
[----:B------:R-:W-:Y:S02]  /*0bb0*/  ULEA.HI.X.SX32 UR8, UR7, UR8, 0x1, UP0 ;  /* 0x0000000807087291 */ /* 0x000fe400080f0eff */
[----:B------:R-:W-:-:S04]  /*0bc0*/  ULEA UR11, UP0, UR9, UR18, 0x1 ;  /* 0x00000012090b7291 */ /* 0x000fc8000f8008ff */
[----:B------:R-:W-:Y:S02]  /*0bd0*/  ULEA.HI.X UR8, UR9, UR19, UR8, 0x1, UP0 ;  /* 0x0000001309087291 */ /* 0x000fe400080f0c08 */
[----:B------:R-:W-:-:S04]  /*0be0*/  LEA R28, P0, R2, UR11, 0x2 ;  /* 0x0000000b021c7c11 */ /* 0x000fc8000f8010ff */
[----:B------:R-:W-:-:S03]  /*0bf0*/  IADD3.X R29, PT, PT, R27, UR8, RZ, P0, !PT ;  /* 0x000000081b1d7c10 */ /* 0x000fc600087fe4ff */
[----:B------:R-:W-:Y:S02]  /*0c00*/  IMAD.WIDE.U32 R16, R17, 0x10, R28 ;  /* 0x0000001011107825 */ /* 0x000fe400078e001c */
[----:B------:R-:W2:Y:S04]  /*0c10*/  LDG.E R0, desc[UR14][R28.64] ;  /* 0x0000000e1c007981 */ /* 0x000ea8000c1e1900 */
[----:B------:R-:W3:Y:S04]  /*0c20*/  LDG.E R22, desc[UR14][R28.64+0x10] ;  /* 0x0000100e1c167981 */ /* 0x000ee8000c1e1900 */
[----:B------:R-:W4:Y:S04]  /*0c30*/  LDG.E R21, desc[UR14][R16.64] ;  /* 0x0000000e10157981 */ /* 0x000f28000c1e1900 */
[----:B------:R0:W5:Y:S01]  /*0c40*/  LDG.E R23, desc[UR14][R16.64+0x10] ;  /* 0x0000100e10177981 */ /* 0x000162000c1e1900 */
[----:B------:R-:W-:Y:S01]  /*0c50*/  UIMAD.WIDE.U32 UR8, UR4, 0x2, UR16 ;  /* 0x00000002040878a5 */ /* 0x000fe2000f8e0010 */
[----:B------:R-:W-:-:S05]  /*0c60*/  IMAD.U32 R13, RZ, RZ, UR28 ;  /* 0x0000001cff0d7e24 */ /* 0x000fca000f8e00ff */
[----:B------:R-:W-:-:S04]  /*0c70*/  LEA R18, P0, R24, UR8, 0x2 ;  /* 0x0000000818127c11 */ /* 0x000fc8000f8010ff */
[----:B------:R-:W-:-:S03]  /*0c80*/  IADD3.X R19, PT, PT, R26, UR9, RZ, P0, !PT ;  /* 0x000000091a137c10 */ /* 0x000fc600087fe4ff */
[----:B0-----:R-:W-:Y:S02]  /*0c90*/  IMAD.WIDE.U32 R16, R13, 0x10, R18 ;  /* 0x000000100d107825 */ /* 0x001fe400078e0012 */
[----:B------:R-:W5:Y:S04]  /*0ca0*/  LDG.E R12, desc[UR14][R18.64] ;  /* 0x0000000e120c7981 */ /* 0x000f68000c1e1900 */
[----:B------:R-:W5:Y:S04]  /*0cb0*/  LDG.E R14, desc[UR14][R18.64+0x10] ;  /* 0x0000100e120e7981 */ /* 0x000f68000c1e1900 */
[----:B------:R-:W5:Y:S04]  /*0cc0*/  LDG.E R13, desc[UR14][R16.64] ;  /* 0x0000000e100d7981 */ /* 0x000f68000c1e1900 */
[----:B------:R-:W5:Y:S01]  /*0cd0*/  LDG.E R15, desc[UR14][R16.64+0x10] ;  /* 0x0000100e100f7981 */ /* 0x000f62000c1e1900 */
[----:B------:R-:W-:-:S02]  /*0ce0*/  UIADD3 UR5, UPT, UPT, UR5, 0x1, URZ ;  /* 0x0000000105057890 */ /* 0x000fc4000fffe0ff */
[----:B------:R-:W-:Y:S02]  /*0cf0*/  ULEA UR10, UR12, UR10, 0x4 ;  /* 0x0000000a0c0a7291 */ /* 0x000fe4000f8e20ff */
[----:B------:R-:W-:Y:S02]  /*0d00*/  UISETP.NE.AND UP0, UPT, UR5, URZ, UPT ;  /* 0x000000ff0500728c */ /* 0x000fe4000bf05270 */
[----:B------:R-:W-:Y:S01]  /*0d10*/  UIADD3 UR4, UPT, UPT, UR4, 0x10, URZ ;  /* 0x0000001004047890 */ /* 0x000fe2000fffe0ff */
[----:B--2---:R-:W-:Y:S04]  /*0d20*/  MOVM.16.MT88 R20, R0 ;  /* 0x000000000014723a */ /* 0x004fe80000000000 */
[----:B---3--:R-:W-:Y:S04]  /*0d30*/  MOVM.16.MT88 R22, R22 ;  /* 0x000000001616723a */ /* 0x008fe80000000000 */
[----:B----4-:R-:W0:Y:S04]  /*0d40*/  MOVM.16.MT88 R21, R21 ;  /* 0x000000001515723a */ /* 0x010e280000000000 */
[----:B-----5:R-:W1:Y:S01]  /*0d50*/  MOVM.16.MT88 R23, R23 ;  /* 0x000000001717723a */ /* 0x020e620000000000 */
[C---:B0-----:R-:W-:Y:S08]  /*0d60*/  HMMA.16816.F32 R4, R12.reuse, R20, R4 ;  /* 0x000000140c04723c */ /* 0x041ff00000001804 */
[----:B-1----:R-:W-:Y:S01]  /*0d70*/  HMMA.16816.F32 R8, R12, R22, R8 ;  /* 0x000000160c08723c */ /* 0x002fe20000001808 */
[----:B------:R-:W-:-:S04]  /*0d80*/  NOP ;  /* 0x0000000000007918 */ /* 0x000fc80000000000 */
[----:B------:R-:W-:-:S15]  /*0d90*/  BRA.U UP0, `(.L_x_3) ;  /* 0xfffffffd00787547 */ /* 0x000fde000b83ffff */
.L_x_0:
[----:B------:R-:W0:Y:S01]  /*0da0*/  S2R R0, SR_LANEID ;  /* 0x0000000000007919 */ /* 0x000e220000000000 */
[----:B------:R-:W1:Y:S01]  /*0db0*/  LDCU.64 UR8, c[0x0][0x390] ;  /* 0x00007200ff0877ac */ /* 0x000e620008000a00 */
[----:B------:R-:W-:Y:S01]  /*0dc0*/  IMAD.MOV.U32 R3, RZ, RZ, RZ ;  /* 0x000000ffff037224 */ /* 0x000fe200078e00ff */
[----:B------:R-:W-:Y:S02]  /*0dd0*/  UIMAD UR6, UR6, UR12, URZ ;  /* 0x0000000c060672a4 */ /* 0x000fe4000f8e02ff */
[----:B------:R-:W-:Y:S02]  /*0de0*/  USHF.R.U32.HI UR12, URZ, 0x1, UR12 ;  /* 0x00000001ff0c7899 */ /* 0x000fe4000801160c */
[----:B------:R-:W-:Y:S02]  /*0df0*/  USHF.R.S32.HI UR4, URZ, 0x1f, UR6 ;  /* 0x0000001fff047899 */ /* 0x000fe40008011406 */
[----:B------:R-:W-:-:S04]  /*0e00*/  UIADD3 UR5, UP0, UPT, UR7, UR6, URZ ;  /* 0x0000000607057290 */ /* 0x000fc8000ff1e0ff */
[----:B------:R-:W-:Y:S02]  /*0e10*/  ULEA.HI.X.SX32 UR7, UR7, UR4, 0x1, UP0 ;  /* 0x0000000407077291 */ /* 0x000fe400080f0eff */
[----:B-1----:R-:W-:-:S04]  /*0e20*/  ULEA UR4, UP0, UR5, UR8, 0x2 ;  /* 0x0000000805047291 */ /* 0x002fc8000f8010ff */
[----:B------:R-:W-:Y:S01]  /*0e30*/  ULEA.HI.X UR5, UR5, UR9, UR7, 0x2, UP0 ;  /* 0x0000000905057291 */ /* 0x000fe200080f1407 */
[----:B0-----:R-:W-:Y:S02]  /*0e40*/  LOP3.LUT R2, R0, 0x3, RZ, 0xc0, !PT ;  /* 0x0000000300027812 */ /* 0x001fe400078ec0ff */
[----:B------:R-:W-:-:S05]  /*0e50*/  SHF.R.U32.HI R13, RZ, 0x2, R0 ;  /* 0x00000002ff0d7819 */ /* 0x000fca0000011600 */
[----:B------:R-:W-:-:S03]  /*0e60*/  IMAD.WIDE.U32 R12, R13, UR12, R2 ;  /* 0x0000000c0d0c7c25 */ /* 0x000fc6000f8e0002 */
[----:B------:R-:W-:-:S04]  /*0e70*/  LEA R2, P0, R12, UR4, 0x3 ;  /* 0x000000040c027c11 */ /* 0x000fc8000f8018ff */
[----:B------:R-:W-:Y:S01]  /*0e80*/  LEA.HI.X R3, R12, UR5, R13, 0x3, P0 ;  /* 0x000000050c037c11 */ /* 0x000fe200080f1c0d */
[----:B------:R-:W-:-:S04]  /*0e90*/  IMAD.U32 R13, RZ, RZ, UR12 ;  /* 0x0000000cff0d7e24 */ /* 0x000fc8000f8e00ff */
[----:B------:R-:W-:Y:S01]  /*0ea0*/  IMAD.WIDE.U32 R12, R13, 0x40, R2 ;  /* 0x000000400d0c7825 */ /* 0x000fe200078e0002 */
[----:B------:R-:W-:Y:S04]  /*0eb0*/  STG.E.64 desc[UR14][R2.64], R4 ;  /* 0x0000000402007986 */ /* 0x000fe8000c101b0e */
[----:B------:R-:W-:Y:S04]  /*0ec0*/  STG.E.64 desc[UR14][R12.64], R6 ;  /* 0x000000060c007986 */ /* 0x000fe8000c101b0e */
[----:B------:R-:W-:Y:S04]  /*0ed0*/  STG.E.64 desc[UR14][R2.64+0x20], R8 ;  /* 0x0000200802007986 */ /* 0x000fe8000c101b0e */
[----:B------:R-:W-:Y:S01]  /*0ee0*/  STG.E.64 desc[UR14][R12.64+0x20], R10 ;  /* 0x0000200a0c007986 */ /* 0x000fe2000c101b0e */
[----:B------:R-:W-:Y:S05]  /*0ef0*/  EXIT ;  /* 0x000000000000794d */ /* 0x000fea0003800000 */
.L_x_4:
[----:B------:R-:W-:-:S00]  /*0f00*/  BRA `(.L_x_4) ;  /* 0xfffffffc00fc7947 */ /* 0x000fc0000383ffff */
[----:B------:R-:W-:-:S00]  /*0f10*/  NOP ;  /* 0x0000000000007918 */ /* 0x000fc00000000000 */
        /* <DEDUP_REMOVED lines=14> */
.L_x_21:


//--------------------- .text._Z10tiled_gemmPKfS0_Pfiiiiii --------------------------
	.section	.text._Z10tiled_gemmPKfS0_Pfiiiiii,"ax",@progbits
	.align	128
        .global         _Z10tiled_gemmPKfS0_Pfiiiiii
        .type           _Z10tiled_gemmPKfS0_Pfiiiiii,@function
        .size           _Z10tiled_gemmPKfS0_Pfiiiiii,(.L_x_22 - _Z10tiled_gemmPKfS0_Pfiiiiii)
        .other          _Z10tiled_gemmPKfS0_Pfiiiiii,@"STO_CUDA_ENTRY STV_DEFAULT"
_Z10tiled_gemmPKfS0_Pfiiiiii:
.text._Z10tiled_gemmPKfS0_Pfiiiiii:
[----:B------:R-:W-:Y:S01]  /*0000*/  LDC R1, c[0x0][0x37c] ;  /* 0x0000df00ff017b82 */ /* 0x000fe20000000800 */
[----:B------:R-:W0:Y:S01]  /*0010*/  LDCU.64 UR10, c[0x0][0x3a8] ;  /* 0x00007500ff0a77ac */ /* 0x000e220008000a00 */
[----:B------:R-:W1:Y:S01]  /*0020*/  LDCU UR4, c[0x0][0x39c] ;  /* 0x00007380ff0477ac */ /* 0x000e620008000800 */
[----:B------:R-:W2:Y:S01]  /*0030*/  LDCU.64 UR8, c[0x0][0x358] ;  /* 0x00006b00ff0877ac */ /* 0x000ea20008000a00 */
[----:B0-----:R-:W-:Y:S01]  /*0040*/  IMAD.U32 R0, RZ, RZ, UR10 ;  /* 0x0000000aff007e24 */ /* 0x001fe2000f8e00ff */
[----:B-1----:R-:W-:-:S04]  /*0050*/  UIADD3 UR4, UPT, UPT, UR10, -0x1, UR4 ;  /* 0xffffffff0a047890 */ /* 0x002fc8000fffe004 */
[----:B------:R-:W-:-:S04]  /*0060*/  IABS R5, R0 ;  /* 0x0000000000057213 */ /* 0x000fc80000000000 */
[----:B------:R-:W0:Y:S01]  /*0070*/  I2F.RP R0, R5 ;  /* 0x0000000500007306 */ /* 0x000e220000209400 */
[----:B------:R-:W-:Y:S01]  /*0080*/  IMAD.U32 R4, RZ, RZ, UR4 ;  /* 0x00000004ff047e24 */ /* 0x000fe2000f8e00ff */
[----:B------:R-:W-:-:S06]  /*0090*/  ULOP3.LUT UR4, UR4, UR10, URZ, 0x3c, !UPT ;  /* 0x0000000a04047292 */ /* 0x000fcc000f8e3cff */
[----:B------:R-:W-:-:S05]  /*00a0*/  ISETP.LE.AND P1, PT, RZ, UR4, PT ;  /* 0x00000004ff007c0c */ /* 0x000fca000bf23270 */
[----:B------:R-:W1:Y:S01]  /*00b0*/  S2UR UR4, SR_CTAID.Y ;  /* 0x00000000000479c3 */ /* 0x000e620000002600 */
[----:B0-----:R-:W0:Y:S02]  /*00c0*/  MUFU.RCP R0, R0 ;  /* 0x0000000000007308 */ /* 0x001e240000001000 */
[----:B0-----:R-:W-:Y:S01]  /*00d0*/  VIADD R2, R0, 0xffffffe ;  /* 0x0ffffffe00027836 */ /* 0x001fe20000000000 */
[----:B------:R-:W-:-:S05]  /*00e0*/  IABS R0, R4 ;  /* 0x0000000400007213 */ /* 0x000fca0000000000 */
[----:B------:R0:W3:Y:S02]  /*00f0*/  F2I.FTZ.U32.TRUNC.NTZ R3, R2 ;  /* 0x0000000200037305 */ /* 0x0000e4000021f000 */
[----:B0-----:R-:W-:Y:S01]  /*0100*/  IMAD.MOV.U32 R2, RZ, RZ, RZ ;  /* 0x000000ffff027224 */ /* 0x001fe200078e00ff */
[----:B---3--:R-:W-:-:S05]  /*0110*/  IADD3 R6, PT, PT, RZ, -R3, RZ ;  /* 0x80000003ff067210 */ /* 0x008fca0007ffe0ff */
[----:B------:R-:W-:Y:S02]  /*0120*/  IMAD R7, R6, R5, RZ ;  /* 0x0000000506077224 */ /* 0x000fe400078e02ff */
[----:B------:R-:W0:Y:S02]  /*0130*/  S2R R6, SR_TID.X ;  /* 0x0000000000067919 */ /* 0x000e240000002100 */
[----:B------:R-:W-:Y:S02]  /*0140*/  IMAD.HI.U32 R3, R3, R7, R2 ;  /* 0x0000000703037227 */ /* 0x000fe400078e0002 */
[----:B------:R-:W1:Y:S04]  /*0150*/  S2R R7, SR_TID.Y ;  /* 0x0000000000077919 */ /* 0x000e680000002200 */
[----:B------:R-:W-:-:S02]  /*0160*/  IMAD.HI.U32 R10, R3, R0, RZ ;  /* 0x00000000030a7227 */ /* 0x000fc400078e00ff */
[----:B------:R-:W0:Y:S03]  /*0170*/  S2R R3, SR_CTAID.X ;  /* 0x0000000000037919 */ /* 0x000e260000002500 */
[----:B------:R-:W-:-:S05]  /*0180*/  IADD3 R2, PT, PT, -R10, RZ, RZ ;  /* 0x000000ff0a027210 */ /* 0x000fca0007ffe1ff */
[----:B------:R-:W-:Y:S02]  /*0190*/  IMAD R0, R5, R2, R0 ;  /* 0x0000000205007224 */ /* 0x000fe400078e0200 */
[----:B------:R-:W-:-:S03]  /*01a0*/  IMAD.U32 R2, RZ, RZ, UR11 ;  /* 0x0000000bff027e24 */ /* 0x000fc6000f8e00ff */
[----:B------:R-:W-:-:S13]  /*01b0*/  ISETP.GT.U32.AND P2, PT, R5, R0, PT ;  /* 0x000000000500720c */ /* 0x000fda0003f44070 */
[----:B------:R-:W-:Y:S02]  /*01c0*/  @!P2 IMAD.IADD R0, R0, 0x1, -R5 ;  /* 0x000000010000a824 */ /* 0x000fe400078e0a05 */
[----:B------:R-:W-:Y:S01]  /*01d0*/  @!P2 VIADD R10, R10, 0x1 ;  /* 0x000000010a0aa836 */ /* 0x000fe20000000000 */
[----:B------:R-:W-:Y:S02]  /*01e0*/  ISETP.NE.AND P2, PT, RZ, UR10, PT ;  /* 0x0000000aff007c0c */ /* 0x000fe4000bf45270 */
[----:B------:R-:W-:Y:S01]  /*01f0*/  ISETP.GE.U32.AND P0, PT, R0, R5, PT ;  /* 0x000000050000720c */ /* 0x000fe20003f06070 */
[----:B0-----:R-:W-:Y:S02]  /*0200*/  IMAD R4, R3, UR10, R6 ;  /* 0x0000000a03047c24 */ /* 0x001fe4000f8e0206 */
[----:B------:R-:W-:Y:S02]  /*0210*/  HFMA2 R0, -RZ, RZ, 0, 0 ;  /* 0x00000000ff007431 */ /* 0x000fe400000001ff */
[----:B-1----:R-:W-:-:S08]  /*0220*/  IMAD R5, R2, UR4, R7 ;  /* 0x0000000402057c24 */ /* 0x002fd0000f8e0207 */
[----:B------:R-:W-:-:S05]  /*0230*/  @P0 IADD3 R10, PT, PT, R10, 0x1, RZ ;  /* 0x000000010a0a0810 */ /* 0x000fca0007ffe0ff */
[----:B------:R-:W-:Y:S01]  /*0240*/  @!P1 IMAD.MOV R10, RZ, RZ, -R10 ;  /* 0x000000ffff0a9224 */ /* 0x000fe200078e0a0a */
[----:B------:R-:W-:-:S04]  /*0250*/  @!P2 LOP3.LUT R10, RZ, UR10, RZ, 0x33, !PT ;  /* 0x0000000aff0aac12 */ /* 0x000fc8000f8e33ff */
[----:B------:R-:W-:-:S13]  /*0260*/  ISETP.GE.AND P0, PT, R10, 0x1, PT ;  /* 0x000000010a00780c */ /* 0x000fda0003f06270 */
[----:B--2---:R-:W-:Y:S05]  /*0270*/  @!P0 BRA `(.L_x_5) ;  /* 0x0000000400048947 */ /* 0x004fea0003800000 */
[----:B------:R-:W0:Y:S01]  /*0280*/  S2UR UR7, SR_CgaCtaId ;  /* 0x00000000000779c3 */ /* 0x000e220000008800 */
[----:B------:R-:W-:Y:S02]  /*0290*/  UIMAD UR4, UR11, UR10, URZ ;  /* 0x0000000a0b0472a4 */ /* 0x000fe4000f8e02ff */
[----:B------:R-:W-:Y:S01]  /*02a0*/  IMAD R3, R7, UR10, RZ ;  /* 0x0000000a07037c24 */ /* 0x000fe2000f8e02ff */
[----:B------:R-:W-:Y:S01]  /*02b0*/  UMOV UR5, 0x400 ;  /* 0x0000040000057882 */ /* 0x000fe20000000000 */
[----:B------:R-:W-:Y:S01]  /*02c0*/  IMAD.MOV.U32 R0, RZ, RZ, RZ ;  /* 0x000000ffff007224 */ /* 0x000fe200078e00ff */
[----:B------:R-:W-:Y:S01]  /*02d0*/  USHF.L.U32 UR6, UR4, 0x2, URZ ;  /* 0x0000000204067899 */ /* 0x000fe200080006ff */
[----:B------:R-:W-:Y:S02]  /*02e0*/  IMAD.IADD R11, R3, 0x1, R6 ;  /* 0x00000001030b7824 */ /* 0x000fe400078e0206 */
[----:B------:R-:W-:-:S03]  /*02f0*/  UMOV UR4, URZ ;  /* 0x000000ff00047c82 */ /* 0x000fc60008000000 */
[----:B------:R-:W-:Y:S01]  /*0300*/  LEA R13, R6, UR6, 0x2 ;  /* 0x00000006060d7c11 */ /* 0x000fe2000f8e10ff */
[----:B0-----:R-:W-:-:S06]  /*0310*/  ULEA UR5, UR7, UR5, 0x18 ;  /* 0x0000000507057291 */ /* 0x001fcc000f8ec0ff */
[----:B------:R-:W-:Y:S02]  /*0320*/  LEA R11, R11, UR5, 0x2 ;  /* 0x000000050b0b7c11 */ /* 0x000fe4000f8e10ff */
[----:B------:R-:W-:Y:S02]  /*0330*/  LEA R12, R3, UR5, 0x2 ;  /* 0x00000005030c7c11 */ /* 0x000fe4000f8e10ff */
[----:B------:R-:W-:-:S07]  /*0340*/  IADD3 R13, PT, PT, R13, UR5, RZ ;  /* 0x000000050d0d7c10 */ /* 0x000fce000fffe0ff */
.L_x_13:
[----:B0-----:R-:W0:Y:S01]  /*0350*/  LDC R16, c[0x0][0x3a8] ;  /* 0x0000ea00ff107b82 */ /* 0x001e220000000800 */
[----:B------:R-:W-:Y:S01]  /*0360*/  BSSY.RECONVERGENT B0, `(.L_x_6) ;  /* 0x000000c000007945 */ /* 0x000fe20003800200 */
[----:B--2---:R-:W-:-:S06]  /*0370*/  MOV R8, RZ ;  /* 0x000000ff00087202 */ /* 0x004fcc0000000f00 */
[----:B-1----:R-:W1:Y:S01]  /*0380*/  LDC.64 R2, c[0x0][0x398] ;  /* 0x0000e600ff027b82 */ /* 0x002e620000000a00 */
[----:B0-----:R-:W-:-:S04]  /*0390*/  IMAD R14, R16, UR4, RZ ;  /* 0x00000004100e7c24 */ /* 0x001fc8000f8e02ff */
[----:B------:R-:W-:-:S05]  /*03a0*/  IMAD.IADD R18, R14, 0x1, R6 ;  /* 0x000000010e127824 */ /* 0x000fca00078e0206 */
[----:B-1----:R-:W-:-:S04]  /*03b0*/  ISETP.GE.AND P0, PT, R18, R3, PT ;  /* 0x000000031200720c */ /* 0x002fc80003f06270 */
[----:B------:R-:W-:-:S13]  /*03c0*/  ISETP.GE.OR P0, PT, R5, R2, P0 ;  /* 0x000000020500720c */ /* 0x000fda0000706670 */
[----:B------:R-:W-:Y:S05]  /*03d0*/  @P0 BRA `(.L_x_7) ;  /* 0x0000000000100947 */ /* 0x000fea0003800000 */
[----:B------:R-:W0:Y:S01]  /*03e0*/  LDC.64 R8, c[0x0][0x380] ;  /* 0x0000e000ff087b82 */ /* 0x000e220000000a00 */
[----:B------:R-:W-:-:S04]  /*03f0*/  IMAD R15, R5, R3, R18 ;  /* 0x00000003050f7224 */ /* 0x000fc800078e0212 */
[----:B0-----:R-:W-:-:S06]  /*0400*/  IMAD.WIDE R8, R15, 0x4, R8 ;  /* 0x000000040f087825 */ /* 0x001fcc00078e0208 */
[----:B------:R0:W5:Y:S02]  /*0410*/  LDG.E R8, desc[UR8][R8.64] ;  /* 0x0000000808087981 */ /* 0x000164000c1e1900 */
.L_x_7:
[----:B------:R-:W-:Y:S05]  /*0420*/  BSYNC.RECONVERGENT B0 ;  /* 0x0000000000007941 */ /* 0x000fea0003800200 */
.L_x_6:
[----:B-----5:R1:W-:Y:S01]  /*0430*/  STS [R11], R8 ;  /* 0x000000080b007388 */ /* 0x0203e20000000800 */
[----:B------:R-:W-:Y:S01]  /*0440*/  ISETP.GE.U32.AND P0, PT, R7, R16, PT ;  /* 0x000000100700720c */ /* 0x000fe20003f06070 */
[----:B------:R-:W-:Y:S01]  /*0450*/  UIADD3 UR4, UPT, UPT, UR4, 0x1, URZ ;  /* 0x0000000104047890 */ /* 0x000fe2000fffe0ff */
[----:B------:R-:W-:Y:S05]  /*0460*/  BSSY.RECONVERGENT B0, `(.L_x_8) ;  /* 0x000000f000007945 */ /* 0x000fea0003800200 */
[----:B------:R-:W-:-:S06]  /*0470*/  ISETP.NE.AND P1, PT, R10, UR4, PT ;  /* 0x000000040a007c0c */ /* 0x000fcc000bf25270 */
[----:B-1----:R-:W-:Y:S07]  /*0480*/  @P0 BRA `(.L_x_9) ;  /* 0x0000000000300947 */ /* 0x002fee0003800000 */
[----:B------:R-:W1:Y:S01]  /*0490*/  LDC.64 R18, c[0x0][0x3a0] ;  /* 0x0000e800ff127b82 */ /* 0x000e620000000a00 */
[----:B------:R-:W-:-:S05]  /*04a0*/  IMAD.IADD R15, R14, 0x1, R7 ;  /* 0x000000010e0f7824 */ /* 0x000fca00078e0207 */
[----:B-1----:R-:W-:-:S04]  /*04b0*/  ISETP.GE.AND P0, PT, R15, R18, PT ;  /* 0x000000120f00720c */ /* 0x002fc80003f06270 */
[----:B------:R-:W-:-:S13]  /*04c0*/  ISETP.GE.OR P0, PT, R4, R19, P0 ;  /* 0x000000130400720c */ /* 0x000fda0000706670 */
[----:B------:R-:W-:Y:S05]  /*04d0*/  @P0 BRA `(.L_x_10) ;  /* 0x0000000000180947 */ /* 0x000fea0003800000 */
[----:B0-----:R-:W0:Y:S01]  /*04e0*/  LDC.64 R8, c[0x0][0x388] ;  /* 0x0000e200ff087b82 */ /* 0x001e220000000a00 */
[----:B------:R-:W-:-:S04]  /*04f0*/  IMAD R19, R15, R19, R4 ;  /* 0x000000130f137224 */ /* 0x000fc800078e0204 */
[----:B0-----:R-:W-:-:S06]  /*0500*/  IMAD.WIDE R8, R19, 0x4, R8 ;  /* 0x0000000413087825 */ /* 0x001fcc00078e0208 */
[----:B------:R-:W2:Y:S04]  /*0510*/  LDG.E R8, desc[UR8][R8.64] ;  /* 0x0000000808087981 */ /* 0x000ea8000c1e1900 */
[----:B--2---:R2:W-:Y:S01]  /*0520*/  STS [R11+UR6], R8 ;  /* 0x000000080b007988 */ /* 0x0045e20008000806 */
[----:B------:R-:W-:Y:S05]  /*0530*/  BRA `(.L_x_9) ;  /* 0x0000000000047947 */ /* 0x000fea0003800000 */
.L_x_10:
[----:B------:R1:W-:Y:S02]  /*0540*/  STS [R11+UR6], RZ ;  /* 0x000000ff0b007988 */ /* 0x0003e40008000806 */
.L_x_9:
[----:B------:R-:W-:Y:S05]  /*0550*/  BSYNC.RECONVERGENT B0 ;  /* 0x0000000000007941 */ /* 0x000fea0003800200 */
.L_x_8:
[----:B------:R-:W-:Y:S01]  /*0560*/  BAR.SYNC.DEFER_BLOCKING 0x0 ;  /* 0x0000000000007b1d */ /* 0x000fe20000010000 */
[----:B------:R-:W-:-:S04]  /*0570*/  ISETP.GE.AND P0, PT, R14, R3, PT ;  /* 0x000000030e00720c */ /* 0x000fc80003f06270 */
[----:B------:R-:W-:-:S13]  /*0580*/  ISETP.LT.OR P0, PT, R16, 0x1, P0 ;  /* 0x000000011000780c */ /* 0x000fda0000701670 */
[----:B------:R-:W-:Y:S05]  /*0590*/  @P0 BRA `(.L_x_11) ;  /* 0x0000000000340947 */ /* 0x000fea0003800000 */
[----:B------:R-:W-:Y:S01]  /*05a0*/  MOV R2, R12 ;  /* 0x0000000c00027202 */ /* 0x000fe20000000f00 */
[----:B0-----:R-:W-:Y:S01]  /*05b0*/  IMAD.MOV.U32 R9, RZ, RZ, R13 ;  /* 0x000000ffff097224 */ /* 0x001fe200078e000d */
[----:B------:R-:W-:-:S06]  /*05c0*/  UMOV UR5, URZ ;  /* 0x000000ff00057c82 */ /* 0x000fcc0008000000 */
.L_x_12:
[----:B------:R0:W-:Y:S01]  /*05d0*/  LDS R15, [R2] ;  /* 0x00000000020f7984 */ /* 0x0001e20000000800 */
[----:B------:R-:W-:Y:S01]  /*05e0*/  UIADD3 UR5, UPT, UPT, UR5, 0x1, URZ ;  /* 0x0000000105057890 */ /* 0x000fe2000fffe0ff */
[----:B------:R-:W-:Y:S02]  /*05f0*/  IADD3 R14, PT, PT, R14, 0x1, RZ ;  /* 0x000000010e0e7810 */ /* 0x000fe40007ffe0ff */
[----:B--2---:R2:W3:Y:S02]  /*0600*/  LDS R8, [R9] ;  /* 0x0000000009087984 */ /* 0x0044e40000000800 */
[----:B------:R-:W-:Y:S02]  /*0610*/  ISETP.LT.AND P2, PT, R14, R3, PT ;  /* 0x000000030e00720c */ /* 0x000fe40003f41270 */
[----:B------:R-:W-:Y:S01]  /*0620*/  ISETP.LE.AND P0, PT, R16, UR5, PT ;  /* 0x0000000510007c0c */ /* 0x000fe2000bf03270 */
[----:B0-----:R-:W-:Y:S01]  /*0630*/  VIADD R2, R2, 0x4 ;  /* 0x0000000402027836 */ /* 0x001fe20000000000 */
[----:B--2---:R-:W-:Y:S01]  /*0640*/  LEA R9, R16, R9, 0x2 ;  /* 0x0000000910097211 */ /* 0x004fe200078e10ff */
[----:B---3--:R-:W-:-:S10]  /*0650*/  FFMA R0, R15, R8, R0 ;  /* 0x000000080f007223 */ /* 0x008fd40000000000 */
[----:B------:R-:W-:Y:S05]  /*0660*/  @!P0 BRA P2, `(.L_x_12) ;  /* 0xfffffffc00d88947 */ /* 0x000fea000103ffff */
.L_x_11:
[----:B------:R-:W-:Y:S06]  /*0670*/  BAR.SYNC.DEFER_BLOCKING 0x0 ;  /* 0x0000000000007b1d */ /* 0x000fec0000010000 */
[----:B------:R-:W-:Y:S05]  /*0680*/  @P1 BRA `(.L_x_13) ;  /* 0xfffffffc00301947 */ /* 0x000fea000383ffff */
.L_x_5:
[----:B------:R-:W3:Y:S01]  /*0690*/  LDCU UR5, c[0x0][0x398] ;  /* 0x00007300ff0577ac */ /* 0x000ee20008000800 */
[----:B------:R-:W4:Y:S01]  /*06a0*/  LDCU UR7, c[0x0][0x3a4] ;  /* 0x00007480ff0777ac */ /* 0x000f220008000800 */
[----:B---3--:R-:W-:-:S04]  /*06b0*/  ISETP.GE.AND P0, PT, R5, UR5, PT ;  /* 0x0000000505007c0c */ /* 0x008fc8000bf06270 */
[----:B----4-:R-:W-:-:S13]  /*06c0*/  ISETP.GE.OR P0, PT, R4, UR7, P0 ;  /* 0x0000000704007c0c */ /* 0x010fda0008706670 */
[----:B------:R-:W-:Y:S05]  /*06d0*/  @P0 EXIT ;  /* 0x000000000000094d */ /* 0x000fea0003800000 */
[----:B------:R-:W3:Y:S01]  /*06e0*/  LDC.64 R2, c[0x0][0x390] ;  /* 0x0000e400ff027b82 */ /* 0x000ee20000000a00 */
[----:B------:R-:W-:-:S04]  /*06f0*/  IMAD R5, R5, UR7, R4 ;  /* 0x0000000705057c24 */ /* 0x000fc8000f8e0204 */
[----:B---3--:R-:W-:-:S05]  /*0700*/  IMAD.WIDE R2, R5, 0x4, R2 ;  /* 0x0000000405027825 */ /* 0x008fca00078e0202 */
[----:B------:R-:W-:Y:S01]  /*0710*/  STG.E desc[UR8][R2.64], R0 ;  /* 0x0000000002007986 */ /* 0x000fe2000c101908 */
[----:B------:R-:W-:Y:S05]  /*0720*/  EXIT ;  /* 0x000000000000794d */ /* 0x000fea0003800000 */
.L_x_14:
        /* <DEDUP_REMOVED lines=13> */
.L_x_22:


//--------------------- .text._Z4gemmPKfS0_Pfiii  --------------------------
	.section	.text._Z4gemmPKfS0_Pfiii,"ax",@progbits
	.align	128
        .global         _Z4gemmPKfS0_Pfiii
        .type           _Z4gemmPKfS0_Pfiii,@function
        .size           _Z4gemmPKfS0_Pfiii,(.L_x_23 - _Z4gemmPKfS0_Pfiii)
        .other          _Z4gemmPKfS0_Pfiii,@"STO_CUDA_ENTRY STV_DEFAULT"
_Z4gemmPKfS0_Pfiii:
.text._Z4gemmPKfS0_Pfiii:
[----:B------:R-:W-:Y:S01]  /*0000*/  LDC R1, c[0x0][0x37c] ;  /* 0x0000df00ff017b82 */ /* 0x000fe20000000800 */
[----:B------:R-:W0:Y:S07]  /*0010*/  S2R R5, SR_TID.X ;  /* 0x0000000000057919 */ /* 0x000e2e0000002100 */
[----:B------:R-:W1:Y:S01]  /*0020*/  LDC R16, c[0x0][0x364] ;  /* 0x0000d900ff107b82 */ /* 0x000e620000000800 */
[----:B------:R-:W2:Y:S01]  /*0030*/  LDCU UR6, c[0x0][0x398] ;  /* 0x00007300ff0677ac */ /* 0x000ea20008000800 */
[----:B------:R-:W1:Y:S06]  /*0040*/  S2R R3, SR_TID.Y ;  /* 0x0000000000037919 */ /* 0x000e6c0000002200 */
[----:B------:R-:W0:Y:S08]  /*0050*/  S2UR UR5, SR_CTAID.X ;  /* 0x00000000000579c3 */ /* 0x000e300000002500 */
[----:B------:R-:W0:Y:S08]  /*0060*/  LDC R0, c[0x0][0x360] ;  /* 0x0000d800ff007b82 */ /* 0x000e300000000800 */
[----:B------:R-:W1:Y:S08]  /*0070*/  S2UR UR4, SR_CTAID.Y ;  /* 0x00000000000479c3 */ /* 0x000e700000002600 */
[----:B------:R-:W3:Y:S01]  /*0080*/  LDC R17, c[0x0][0x3a0] ;  /* 0x0000e800ff117b82 */ /* 0x000ee20000000800 */
[----:B0-----:R-:W-:-:S02]  /*0090*/  IMAD R0, R0, UR5, R5 ;  /* 0x0000000500007c24 */ /* 0x001fc4000f8e0205 */
[----:B-1----:R-:W-:-:S03]  /*00a0*/  IMAD R16, R16, UR4, R3 ;  /* 0x0000000410107c24 */ /* 0x002fc6000f8e0203 */
[----:B---3--:R-:W-:-:S04]  /*00b0*/  ISETP.GE.AND P0, PT, R0, R17, PT ;  /* 0x000000110000720c */ /* 0x008fc80003f06270 */
[----:B--2---:R-:W-:-:S13]  /*00c0*/  ISETP.GE.OR P0, PT, R16, UR6, P0 ;  /* 0x0000000610007c0c */ /* 0x004fda0008706670 */
[----:B------:R-:W-:Y:S05]  /*00d0*/  @P0 EXIT ;  /* 0x000000000000094d */ /* 0x000fea0003800000 */
[----:B------:R-:W0:Y:S01]  /*00e0*/  LDC R19, c[0x0][0x39c] ;  /* 0x0000e700ff137b82 */ /* 0x000e220000000800 */
[----:B------:R-:W1:Y:S01]  /*00f0*/  LDCU.64 UR4, c[0x0][0x358] ;  /* 0x00006b00ff0477ac */ /* 0x000e620008000a00 */
[----:B------:R-:W-:Y:S01]  /*0100*/  HFMA2 R24, -RZ, RZ, 0, 0 ;  /* 0x00000000ff187431 */ /* 0x000fe200000001ff */
[----:B0-----:R-:W-:-:S13]  /*0110*/  ISETP.GE.AND P0, PT, R19, 0x1, PT ;  /* 0x000000011300780c */ /* 0x001fda0003f06270 */
[----:B-1----:R-:W-:Y:S05]  /*0120*/  @!P0 BRA `(.L_x_15) ;  /* 0x0000000400e08947 */ /* 0x002fea0003800000 */
[C---:B------:R-:W-:Y:S01]  /*0130*/  ISETP.GE.U32.AND P1, PT, R19.reuse, 0x8, PT ;  /* 0x000000081300780c */ /* 0x040fe20003f26070 */
[----:B------:R-:W-:Y:S01]  /*0140*/  IMAD R20, R16, R19, RZ ;  /* 0x0000001310147224 */ /* 0x000fe200078e02ff */
[----:B------:R-:W-:Y:S02]  /*0150*/  LOP3.LUT R27, R19, 0x7, RZ, 0xc0, !PT ;  /* 0x00000007131b7812 */ /* 0x000fe400078ec0ff */
[----:B------:R-:W-:Y:S02]  /*0160*/  MOV R24, RZ ;  /* 0x000000ff00187202 */ /* 0x000fe40000000f00 */
[----:B------:R-:W-:Y:S02]  /*0170*/  ISETP.NE.AND P0, PT, R27, RZ, PT ;  /* 0x000000ff1b00720c */ /* 0x000fe40003f05270 */
[----:B------:R-:W-:-:S05]  /*0180*/  MOV R21, RZ ;  /* 0x000000ff00157202 */ /* 0x000fca0000000f00 */
[----:B------:R-:W-:Y:S06]  /*0190*/  @!P1 BRA `(.L_x_16) ;  /* 0x0000000000c49947 */ /* 0x000fec0003800000 */
[----:B------:R-:W0:Y:S01]  /*01a0*/  LDC.64 R2, c[0x0][0x380] ;  /* 0x0000e000ff027b82 */ /* 0x000e220000000a00 */
[----:B------:R-:W-:Y:S02]  /*01b0*/  LOP3.LUT R21, R19, 0x7ffffff8, RZ, 0xc0, !PT ;  /* 0x7ffffff813157812 */ /* 0x000fe400078ec0ff */
[----:B------:R-:W-:Y:S02]  /*01c0*/  MOV R24, RZ ;  /* 0x000000ff00187202 */ /* 0x000fe40000000f00 */
[----:B------:R-:W-:Y:S02]  /*01d0*/  MOV R18, R0 ;  /* 0x0000000000127202 */ /* 0x000fe40000000f00 */
[----:B------:R-:W-:Y:S01]  /*01e0*/  IADD3 R22, PT, PT, -R21, RZ, RZ ;  /* 0x000000ff15167210 */ /* 0x000fe20007ffe1ff */
[----:B0-----:R-:W-:-:S03]  /*01f0*/  IMAD.WIDE.U32 R2, R20, 0x4, R2 ;  /* 0x0000000414027825 */ /* 0x001fc600078e0002 */
[----:B------:R-:W-:-:S04]  /*0200*/  IADD3 R4, P1, PT, R2, 0x10, RZ ;  /* 0x0000001002047810 */ /* 0x000fc80007f3e0ff */
[----:B------:R-:W-:-:S09]  /*0210*/  IADD3.X R5, PT, PT, RZ, R3, RZ, P1, !PT ;  /* 0x00000003ff057210 */ /* 0x000fd20000ffe4ff */
.L_x_17:
[----:B------:R-:W0:Y:S01]  /*0220*/  LDC.64 R14, c[0x0][0x388] ;  /* 0x0000e200ff0e7b82 */ /* 0x000e220000000a00 */
[----:B------:R-:W-:Y:S02]  /*0230*/  MOV R2, R4 ;  /* 0x0000000400027202 */ /* 0x000fe40000000f00 */
[----:B------:R-:W-:-:S05]  /*0240*/  MOV R3, R5 ;  /* 0x0000000500037202 */ /* 0x000fca0000000f00 */
[----:B------:R-:W2:Y:S04]  /*0250*/  LDG.E R25, desc[UR4][R2.64+-0x10] ;  /* 0xfffff00402197981 */ /* 0x000ea8000c1e1900 */
[----:B------:R-:W3:Y:S04]  /*0260*/  LDG.E R23, desc[UR4][R2.64+-0xc] ;  /* 0xfffff40402177981 */ /* 0x000ee8000c1e1900 */
[----:B------:R-:W4:Y:S04]  /*0270*/  LDG.E R29, desc[UR4][R2.64+-0x8] ;  /* 0xfffff804021d7981 */ /* 0x000f28000c1e1900 */
[----:B------:R-:W5:Y:S01]  /*0280*/  LDG.E R28, desc[UR4][R2.64+-0x4] ;  /* 0xfffffc04021c7981 */ /* 0x000f62000c1e1900 */
[----:B0-----:R-:W-:-:S05]  /*0290*/  IMAD.WIDE R14, R18, 0x4, R14 ;  /* 0x00000004120e7825 */ /* 0x001fca00078e020e */
[----:B------:R0:W2:Y:S01]  /*02a0*/  LDG.E R26, desc[UR4][R14.64] ;  /* 0x000000040e1a7981 */ /* 0x0000a2000c1e1900 */
[----:B------:R-:W-:-:S04]  /*02b0*/  IMAD.WIDE R12, R17, 0x4, R14 ;  /* 0x00000004110c7825 */ /* 0x000fc800078e020e */
[C---:B------:R-:W-:Y:S02]  /*02c0*/  IMAD.WIDE R4, R17.reuse, 0x4, R12 ;  /* 0x0000000411047825 */ /* 0x040fe400078e020c */
[----:B------:R-:W3:Y:S02]  /*02d0*/  LDG.E R12, desc[UR4][R12.64] ;  /* 0x000000040c0c7981 */ /* 0x000ee4000c1e1900 */
[C---:B------:R-:W-:Y:S02]  /*02e0*/  IMAD.WIDE R8, R17.reuse, 0x4, R4 ;  /* 0x0000000411087825 */ /* 0x040fe400078e0204 */
[----:B------:R-:W4:Y:S02]  /*02f0*/  LDG.E R4, desc[UR4][R4.64] ;  /* 0x0000000404047981 */ /* 0x000f24000c1e1900 */
[C---:B------:R-:W-:Y:S02]  /*0300*/  IMAD.WIDE R6, R17.reuse, 0x4, R8 ;  /* 0x0000000411067825 */ /* 0x040fe400078e0208 */
[----:B------:R-:W5:Y:S02]  /*0310*/  LDG.E R8, desc[UR4][R8.64] ;  /* 0x0000000408087981 */ /* 0x000f64000c1e1900 */
[----:B------:R-:W-:-:S02]  /*0320*/  IMAD.WIDE R10, R17, 0x4, R6 ;  /* 0x00000004110a7825 */ /* 0x000fc400078e0206 */
[----:B------:R-:W5:Y:S04]  /*0330*/  LDG.E R5, desc[UR4][R2.64] ;  /* 0x0000000402057981 */ /* 0x000f68000c1e1900 */
[----:B------:R-:W5:Y:S01]  /*0340*/  LDG.E R6, desc[UR4][R6.64] ;  /* 0x0000000406067981 */ /* 0x000f62000c1e1900 */
[----:B0-----:R-:W-:-:S03]  /*0350*/  IMAD.WIDE R14, R17, 0x4, R10 ;  /* 0x00000004110e7825 */ /* 0x001fc600078e020a */
[----:B------:R-:W5:Y:S04]  /*0360*/  LDG.E R10, desc[UR4][R10.64] ;  /* 0x000000040a0a7981 */ /* 0x000f68000c1e1900 */
[----:B------:R-:W5:Y:S04]  /*0370*/  LDG.E R13, desc[UR4][R14.64] ;  /* 0x000000040e0d7981 */ /* 0x000f68000c1e1900 */
[----:B------:R-:W5:Y:S04]  /*0380*/  LDG.E R7, desc[UR4][R2.64+0x4] ;  /* 0x0000040402077981 */ /* 0x000f68000c1e1900 */
[----:B------:R-:W5:Y:S01]  /*0390*/  LDG.E R9, desc[UR4][R2.64+0xc] ;  /* 0x00000c0402097981 */ /* 0x000f62000c1e1900 */
[----:B--2---:R-:W-:Y:S01]  /*03a0*/  FFMA R26, R25, R26, R24 ;  /* 0x0000001a191a7223 */ /* 0x004fe20000000018 */
[----:B------:R-:W-:-:S02]  /*03b0*/  IMAD.WIDE R24, R17, 0x4, R14 ;  /* 0x0000000411187825 */ /* 0x000fc400078e020e */
[----:B------:R-:W2:Y:S04]  /*03c0*/  LDG.E R14, desc[UR4][R2.64+0x8] ;  /* 0x00000804020e7981 */ /* 0x000ea8000c1e1900 */
[----:B------:R-:W2:Y:S01]  /*03d0*/  LDG.E R24, desc[UR4][R24.64] ;  /* 0x0000000418187981 */ /* 0x000ea2000c1e1900 */
[----:B---3--:R-:W-:Y:S01]  /*03e0*/  FFMA R12, R23, R12, R26 ;  /* 0x0000000c170c7223 */ /* 0x008fe2000000001a */
[----:B------:R-:W-:-:S03]  /*03f0*/  IADD3 R22, PT, PT, R22, 0x8, RZ ;  /* 0x0000000816167810 */ /* 0x000fc60007ffe0ff */
[----:B----4-:R-:W-:Y:S01]  /*0400*/  FFMA R29, R29, R4, R12 ;  /* 0x000000041d1d7223 */ /* 0x010fe2000000000c */
[----:B------:R-:W-:-:S03]  /*0410*/  ISETP.NE.AND P1, PT, R22, RZ, PT ;  /* 0x000000ff1600720c */ /* 0x000fc60003f25270 */
[----:B-----5:R-:W-:Y:S01]  /*0420*/  FFMA R8, R28, R8, R29 ;  /* 0x000000081c087223 */ /* 0x020fe2000000001d */
[----:B------:R-:W-:-:S03]  /*0430*/  IADD3 R4, P2, PT, R2, 0x20, RZ ;  /* 0x0000002002047810 */ /* 0x000fc60007f5e0ff */
[----:B------:R-:W-:Y:S01]  /*0440*/  FFMA R6, R5, R6, R8 ;  /* 0x0000000605067223 */ /* 0x000fe20000000008 */
[----:B------:R-:W-:Y:S02]  /*0450*/  IADD3.X R5, PT, PT, RZ, R3, RZ, P2, !PT ;  /* 0x00000003ff057210 */ /* 0x000fe400017fe4ff */
[----:B------:R-:W-:Y:S01]  /*0460*/  LEA R18, R17, R18, 0x3 ;  /* 0x0000001211127211 */ /* 0x000fe200078e18ff */
[----:B------:R-:W-:-:S04]  /*0470*/  FFMA R7, R7, R10, R6 ;  /* 0x0000000a07077223 */ /* 0x000fc80000000006 */
[----:B--2---:R-:W-:-:S04]  /*0480*/  FFMA R14, R14, R13, R7 ;  /* 0x0000000d0e0e7223 */ /* 0x004fc80000000007 */
[----:B------:R-:W-:Y:S01]  /*0490*/  FFMA R24, R9, R24, R14 ;  /* 0x0000001809187223 */ /* 0x000fe2000000000e */
[----:B------:R-:W-:Y:S06]  /*04a0*/  @P1 BRA `(.L_x_17) ;  /* 0xfffffffc005c1947 */ /* 0x000fec000383ffff */
.L_x_16:
[----:B------:R-:W-:Y:S05]  /*04b0*/  @!P0 BRA `(.L_x_15) ;  /* 0x0000000000fc8947 */ /* 0x000fea0003800000 */
[----:B------:R-:W-:Y:S02]  /*04c0*/  ISETP.GE.U32.AND P1, PT, R27, 0x4, PT ;  /* 0x000000041b00780c */ /* 0x000fe40003f26070 */
[----:B------:R-:W-:-:S04]  /*04d0*/  LOP3.LUT R14, R19, 0x3, RZ, 0xc0, !PT ;  /* 0x00000003130e7812 */ /* 0x000fc800078ec0ff */
[----:B------:R-:W-:-:S07]  /*04e0*/  ISETP.NE.AND P0, PT, R14, RZ, PT ;  /* 0x000000ff0e00720c */ /* 0x000fce0003f05270 */
[----:B------:R-:W-:Y:S06]  /*04f0*/  @!P1 BRA `(.L_x_18) ;  /* 0x00000000006c9947 */ /* 0x000fec0003800000 */
[----:B------:R-:W0:Y:S01]  /*0500*/  LDC.64 R4, c[0x0][0x388] ;  /* 0x0000e200ff047b82 */ /* 0x000e220000000a00 */
[----:B------:R-:W1:Y:S01]  /*0510*/  LDCU.64 UR6, c[0x0][0x380] ;  /* 0x00007000ff0677ac */ /* 0x000e620008000a00 */
[----:B------:R-:W-:Y:S01]  /*0520*/  IMAD R7, R21, R17, R0 ;  /* 0x0000001115077224 */ /* 0x000fe200078e0200 */
[CC--:B------:R-:W-:Y:S02]  /*0530*/  IADD3 R3, PT, PT, R20.reuse, R21.reuse, RZ ;  /* 0x0000001514037210 */ /* 0x0c0fe40007ffe0ff */
[----:B------:R-:W-:-:S03]  /*0540*/  IADD3 R8, P1, PT, R20, R21, RZ ;  /* 0x0000001514087210 */ /* 0x000fc60007f3e0ff */
[----:B------:R-:W2:Y:S01]  /*0550*/  LDC.64 R12, c[0x0][0x380] ;  /* 0x0000e000ff0c7b82 */ /* 0x000ea20000000a00 */
[----:B0-----:R-:W-:-:S04]  /*0560*/  IMAD.WIDE R4, R7, 0x4, R4 ;  /* 0x0000000407047825 */ /* 0x001fc800078e0204 */
[----:B------:R-:W-:Y:S02]  /*0570*/  IMAD.WIDE R6, R17, 0x4, R4 ;  /* 0x0000000411067825 */ /* 0x000fe400078e0204 */
[----:B------:R-:W3:Y:S02]  /*0580*/  LDG.E R4, desc[UR4][R4.64] ;  /* 0x0000000404047981 */ /* 0x000ee4000c1e1900 */
[----:B--2---:R-:W-:Y:S01]  /*0590*/  IMAD.WIDE.U32 R12, R3, 0x4, R12 ;  /* 0x00000004030c7825 */ /* 0x004fe200078e000c */
[----:B------:R-:W-:Y:S02]  /*05a0*/  IADD3.X R3, PT, PT, RZ, RZ, RZ, P1, !PT ;  /* 0x000000ffff037210 */ /* 0x000fe40000ffe4ff */
[----:B-1----:R-:W-:-:S03]  /*05b0*/  LEA R2, P1, R8, UR6, 0x2 ;  /* 0x0000000608027c11 */ /* 0x002fc6000f8210ff */
[----:B------:R-:W3:Y:S01]  /*05c0*/  LDG.E R13, desc[UR4][R12.64] ;  /* 0x000000040c0d7981 */ /* 0x000ee2000c1e1900 */
[----:B------:R-:W-:Y:S01]  /*05d0*/  LEA.HI.X R3, R8, UR7, R3, 0x2, P1 ;  /* 0x0000000708037c11 */ /* 0x000fe200088f1403 */
[C---:B------:R-:W-:Y:S02]  /*05e0*/  IMAD.WIDE R8, R17.reuse, 0x4, R6 ;  /* 0x0000000411087825 */ /* 0x040fe400078e0206 */
[----:B------:R-:W2:Y:S04]  /*05f0*/  LDG.E R6, desc[UR4][R6.64] ;  /* 0x0000000406067981 */ /* 0x000ea8000c1e1900 */
[----:B------:R-:W2:Y:S01]  /*0600*/  LDG.E R15, desc[UR4][R2.64+0x4] ;  /* 0x00000404020f7981 */ /* 0x000ea2000c1e1900 */
[----:B------:R-:W-:-:S03]  /*0610*/  IMAD.WIDE R10, R17, 0x4, R8 ;  /* 0x00000004110a7825 */ /* 0x000fc600078e0208 */
[----:B------:R-:W4:Y:S04]  /*0620*/  LDG.E R22, desc[UR4][R8.64] ;  /* 0x0000000408167981 */ /* 0x000f28000c1e1900 */
[----:B------:R-:W4:Y:S04]  /*0630*/  LDG.E R18, desc[UR4][R2.64+0x8] ;  /* 0x0000080402127981 */ /* 0x000f28000c1e1900 */
[----:B------:R-:W5:Y:S04]  /*0640*/  LDG.E R26, desc[UR4][R2.64+0xc] ;  /* 0x00000c04021a7981 */ /* 0x000f68000c1e1900 */
[----:B------:R-:W5:Y:S01]  /*0650*/  LDG.E R10, desc[UR4][R10.64] ;  /* 0x000000040a0a7981 */ /* 0x000f62000c1e1900 */
[----:B------:R-:W-:Y:S01]  /*0660*/  IADD3 R21, PT, PT, R21, 0x4, RZ ;  /* 0x0000000415157810 */ /* 0x000fe20007ffe0ff */
[----:B---3--:R-:W-:-:S04]  /*0670*/  FFMA R24, R13, R4, R24 ;  /* 0x000000040d187223 */ /* 0x008fc80000000018 */
[----:B--2---:R-:W-:-:S04]  /*0680*/  FFMA R15, R15, R6, R24 ;  /* 0x000000060f0f7223 */ /* 0x004fc80000000018 */
[----:B----4-:R-:W-:-:S04]  /*0690*/  FFMA R15, R18, R22, R15 ;  /* 0x00000016120f7223 */ /* 0x010fc8000000000f */
[----:B-----5:R-:W-:-:S07]  /*06a0*/  FFMA R24, R26, R10, R15 ;  /* 0x0000000a1a187223 */ /* 0x020fce000000000f */
.L_x_18:
[----:B------:R-:W-:Y:S05]  /*06b0*/  @!P0 BRA `(.L_x_15) ;  /* 0x00000000007c8947 */ /* 0x000fea0003800000 */
[----:B------:R-:W-:Y:S01]  /*06c0*/  ISETP.NE.AND P1, PT, R14, 0x1, PT ;  /* 0x000000010e00780c */ /* 0x000fe20003f25270 */
[----:B------:R-:W0:Y:S01]  /*06d0*/  LDC.64 R10, c[0x0][0x380] ;  /* 0x0000e000ff0a7b82 */ /* 0x000e220000000a00 */
[----:B------:R-:W-:-:S04]  /*06e0*/  LOP3.LUT R19, R19, 0x1, RZ, 0xc0, !PT ;  /* 0x0000000113137812 */ /* 0x000fc800078ec0ff */
[----:B------:R-:W-:-:S03]  /*06f0*/  ISETP.NE.U32.AND P0, PT, R19, 0x1, PT ;  /* 0x000000011300780c */ /* 0x000fc60003f05070 */
[----:B------:R-:W1:Y:S04]  /*0700*/  LDC.64 R8, c[0x0][0x388] ;  /* 0x0000e200ff087b82 */ /* 0x000e680000000a00 */
[CC--:B------:R-:W-:Y:S02]  /*0710*/  @P1 IADD3 R13, PT, PT, R20.reuse, R21.reuse, RZ ;  /* 0x00000015140d1210 */ /* 0x0c0fe40007ffe0ff */
[----:B------:R-:W-:Y:S02]  /*0720*/  @P1 IADD3 R12, P2, PT, R20, R21, RZ ;  /* 0x00000015140c1210 */ /* 0x000fe40007f5e0ff */
[----:B------:R-:W2:Y:S02]  /*0730*/  @P1 LDC.64 R2, c[0x0][0x380] ;  /* 0x0000e000ff021b82 */ /* 0x000ea40000000a00 */
[----:B------:R-:W-:-:S06]  /*0740*/  @P1 IADD3.X R14, PT, PT, RZ, RZ, RZ, P2, !PT ;  /* 0x000000ffff0e1210 */ /* 0x000fcc00017fe4ff */
[----:B------:R-:W3:Y:S01]  /*0750*/  LDC.64 R4, c[0x0][0x380] ;  /* 0x0000e000ff047b82 */ /* 0x000ee20000000a00 */
[----:B0-----:R-:W-:-:S04]  /*0760*/  @P1 IMAD.WIDE.U32 R10, R13, 0x4, R10 ;  /* 0x000000040d0a1825 */ /* 0x001fc800078e000a */
[C---:B------:R-:W-:Y:S01]  /*0770*/  @P1 IMAD R13, R21.reuse, R17, R0 ;  /* 0x00000011150d1224 */ /* 0x040fe200078e0200 */
[----:B------:R-:W-:Y:S01]  /*0780*/  @P1 IADD3 R21, PT, PT, R21, 0x2, RZ ;  /* 0x0000000215151810 */ /* 0x000fe20007ffe0ff */
[----:B------:R-:W4:Y:S01]  /*0790*/  @P1 LDG.E R11, desc[UR4][R10.64] ;  /* 0x000000040a0b1981 */ /* 0x000f22000c1e1900 */
[----:B------:R-:W0:Y:S01]  /*07a0*/  LDC.64 R6, c[0x0][0x388] ;  /* 0x0000e200ff067b82 */ /* 0x000e220000000a00 */
[----:B-1----:R-:W-:Y:S01]  /*07b0*/  @P1 IMAD.WIDE R8, R13, 0x4, R8 ;  /* 0x000000040d081825 */ /* 0x002fe200078e0208 */
[----:B------:R-:W-:Y:S02]  /*07c0*/  @!P0 IADD3 R15, PT, PT, R20, R21, RZ ;  /* 0x00000015140f8210 */ /* 0x000fe40007ffe0ff */
[----:B--2---:R-:W-:Y:S01]  /*07d0*/  @P1 LEA R2, P2, R12, R2, 0x2 ;  /* 0x000000020c021211 */ /* 0x004fe200078410ff */
[----:B------:R-:W-:-:S03]  /*07e0*/  @!P0 IMAD R21, R21, R17, R0 ;  /* 0x0000001115158224 */ /* 0x000fc600078e0200 */
[----:B------:R-:W-:Y:S01]  /*07f0*/  @P1 LEA.HI.X R3, R12, R3, R14, 0x2, P2 ;  /* 0x000000030c031211 */ /* 0x000fe200010f140e */
[----:B------:R-:W-:Y:S01]  /*0800*/  @P1 IMAD.WIDE R12, R17, 0x4, R8 ;  /* 0x00000004110c1825 */ /* 0x000fe200078e0208 */
[----:B------:R-:W4:Y:S03]  /*0810*/  @P1 LDG.E R14, desc[UR4][R8.64] ;  /* 0x00000004080e1981 */ /* 0x000f26000c1e1900 */
[----:B---3--:R-:W-:Y:S01]  /*0820*/  @!P0 IMAD.WIDE.U32 R4, R15, 0x4, R4 ;  /* 0x000000040f048825 */ /* 0x008fe200078e0004 */
[----:B------:R-:W2:Y:S04]  /*0830*/  @P1 LDG.E R2, desc[UR4][R2.64+0x4] ;  /* 0x0000040402021981 */ /* 0x000ea8000c1e1900 */
[----:B------:R-:W2:Y:S01]  /*0840*/  @P1 LDG.E R12, desc[UR4][R12.64] ;  /* 0x000000040c0c1981 */ /* 0x000ea2000c1e1900 */
[----:B0-----:R-:W-:-:S03]  /*0850*/  @!P0 IMAD.WIDE R6, R21, 0x4, R6 ;  /* 0x0000000415068825 */ /* 0x001fc600078e0206 */
[----:B------:R-:W3:Y:S04]  /*0860*/  @!P0 LDG.E R5, desc[UR4][R4.64] ;  /* 0x0000000404058981 */ /* 0x000ee8000c1e1900 */
[----:B------:R-:W3:Y:S01]  /*0870*/  @!P0 LDG.E R6, desc[UR4][R6.64] ;  /* 0x0000000406068981 */ /* 0x000ee2000c1e1900 */
[----:B----4-:R-:W-:-:S04]  /*0880*/  @P1 FFMA R11, R11, R14, R24 ;  /* 0x0000000e0b0b1223 */ /* 0x010fc80000000018 */
[----:B--2---:R-:W-:-:S04]  /*0890*/  @P1 FFMA R24, R2, R12, R11 ;  /* 0x0000000c02181223 */ /* 0x004fc8000000000b */
[----:B---3--:R-:W-:-:S07]  /*08a0*/  @!P0 FFMA R24, R5, R6, R24 ;  /* 0x0000000605188223 */ /* 0x008fce0000000018 */
.L_x_15:
[----:B------:R-:W0:Y:S01]  /*08b0*/  LDC.64 R2, c[0x0][0x390] ;  /* 0x0000e400ff027b82 */ /* 0x000e220000000a00 */
[----:B------:R-:W-:-:S04]  /*08c0*/  IMAD R17, R16, R17, R0 ;  /* 0x0000001110117224 */ /* 0x000fc800078e0200 */
[----:B0-----:R-:W-:-:S05]  /*08d0*/  IMAD.WIDE R2, R17, 0x4, R2 ;  /* 0x0000000411027825 */ /* 0x001fca00078e0202 */
[----:B------:R-:W-:Y:S01]  /*08e0*/  STG.E desc[UR4][R2.64], R24 ;  /* 0x0000001802007986 */ /* 0x000fe2000c101904 */
[----:B------:R-:W-:Y:S05]  /*08f0*/  EXIT ;  /* 0x000000000000794d */ /* 0x000fea0003800000 */
.L_x_19:
        /* <DEDUP_REMOVED lines=16> */
.L_x_23:


//--------------------- .text._Z17convertFp32ToFp16P6__halfPKfi --------------------------
	.section	.text._Z17convertFp32ToFp16P6__halfPKfi,"ax",@progbits
	.align	128
        .global         _Z17convertFp32ToFp16P6__halfPKfi
        .type           _Z17convertFp32ToFp16P6__halfPKfi,@function
        .size           _Z17convertFp32ToFp16P6__halfPKfi,(.L_x_24 - _Z17convertFp32ToFp16P6__halfPKfi)
        .other          _Z17convertFp32ToFp16P6__halfPKfi,@"STO_CUDA_ENTRY STV_DEFAULT"
_Z17convertFp32ToFp16P6__halfPKfi:
.text._Z17convertFp32ToFp16P6__halfPKfi:
[----:B------:R-:W-:Y:S01]  /*0000*/  LDC R1, c[0x0][0x37c] ;  /* 0x0000df00ff017b82 */ /* 0x000fe20000000800 */
[----:B------:R-:W0:Y:S07]  /*0010*/  S2R R0, SR_TID.X ;  /* 0x0000000000007919 */ /* 0x000e2e0000002100 */
[----:B------:R-:W0:Y:S01]  /*0020*/  S2UR UR4, SR_CTAID.X ;  /* 0x00000000000479c3 */ /* 0x000e220000002500 */
[----:B------:R-:W1:Y:S07]  /*0030*/  LDCU UR5, c[0x0][0x390] ;  /* 0x00007200ff0577ac */ /* 0x000e6e0008000800 */
[----:B------:R-:W0:Y:S02]  /*0040*/  LDC R7, c[0x0][0x360] ;  /* 0x0000d800ff077b82 */ /* 0x000e240000000800 */
[----:B0-----:R-:W-:-:S05]  /*0050*/  IMAD R7, R7, UR4, R0 ;  /* 0x0000000407077c24 */ /* 0x001fca000f8e0200 */
[----:B-1----:R-:W-:-:S13]  /*0060*/  ISETP.GE.AND P0, PT, R7, UR5, PT ;  /* 0x0000000507007c0c */ /* 0x002fda000bf06270 */
[----:B------:R-:W-:Y:S05]  /*0070*/  @P0 EXIT ;  /* 0x000000000000094d */ /* 0x000fea0003800000 */
[----:B------:R-:W0:Y:S01]  /*0080*/  LDC.64 R2, c[0x0][0x388] ;  /* 0x0000e200ff027b82 */ /* 0x000e220000000a00 */
[----:B------:R-:W1:Y:S07]  /*0090*/  LDCU.64 UR4, c[0x0][0x358] ;  /* 0x00006b00ff0477ac */ /* 0x000e6e0008000a00 */
[----:B------:R-:W2:Y:S01]  /*00a0*/  LDC.64 R4, c[0x0][0x380] ;  /* 0x0000e000ff047b82 */ /* 0x000ea20000000a00 */
[----:B0-----:R-:W-:-:S06]  /*00b0*/  IMAD.WIDE R2, R7, 0x4, R2 ;  /* 0x0000000407027825 */ /* 0x001fcc00078e0202 */
[----:B-1----:R-:W3:Y:S01]  /*00c0*/  LDG.E R2, desc[UR4][R2.64] ;  /* 0x0000000402027981 */ /* 0x002ee2000c1e1900 */
[----:B--2---:R-:W-:Y:S01]  /*00d0*/  IMAD.WIDE R4, R7, 0x2, R4 ;  /* 0x0000000207047825 */ /* 0x004fe200078e0204 */
[----:B---3--:R-:W-:-:S05]  /*00e0*/  F2FP.F16.F32.PACK_AB R0, RZ, R2 ;  /* 0x00000002ff00723e */ /* 0x008fca00000000ff */
[----:B------:R-:W-:Y:S01]  /*00f0*/  STG.E.U16 desc[UR4][R4.64], R0 ;  /* 0x0000000004007986 */ /* 0x000fe2000c101504 */
[----:B------:R-:W-:Y:S05]  /*0100*/  EXIT ;  /* 0x000000000000794d */ /* 0x000fea0003800000 */
.L_x_20:
        /* <DEDUP_REMOVED lines=15> */
.L_x_24:


//--------------------- .nv.shared._Z9wmma_gemmPK6__halfS1_Pfiii --------------------------
	.section	.nv.shared._Z9wmma_gemmPK6__halfS1_Pfiii,"aw",@nobits
	.sectionflags	@""
	.align	16
	.zero		1024


//--------------------- .nv.shared.reserved.0     --------------------------
	.section	.nv.shared.reserved.0,"aw",@nobits
	.weak		__nv_reservedSMEM_offset_0_alias
	.size		__nv_reservedSMEM_offset_0_alias, 0, 64
	.other		__nv_reservedSMEM_offset_0_alias,@"STO_CUDA_RESERVED_SHARED STV_DEFAULT"
__nv_reservedSMEM_offset_0_alias:
	.zero		0
	.zero		64


//--------------------- .nv.shared._Z10tiled_gemmPKfS0_Pfiiiiii --------------------------
	.section	.nv.shared._Z10tiled_gemmPKfS0_Pfiiiiii,"aw",@nobits
	.sectionflags	@""
	.align	16
	.zero		1024


//--------------------- .nv.shared._Z4gemmPKfS0_Pfiii --------------------------
	.section	.nv.shared._Z4gemmPKfS0_Pfiii,"aw",@nobits
	.sectionflags	@""
	.align	16
	.zero		1024


//--------------------- .nv.shared._Z17convertFp32ToFp16P6__halfPKfi --------------------------
	.section	.nv.shared._Z17convertFp32ToFp16P6__halfPKfi,"aw",@nobits
	.sectionflags	@""
	.align	16
	.zero		1024


//--------------------- .nv.constant0._Z9wmma_gemmPK6__halfS1_Pfiii --------------------------
	.section	.nv.constant0._Z9wmma_gemmPK6__halfS1_Pfiii,"a",@progbits
	.sectionflags	@""
	.align	4
.nv.constant0._Z9wmma_gemmPK6__halfS1_Pfiii:
	.zero		932


//--------------------- .nv.constant0._Z10tiled_gemmPKfS0_Pfiiiiii --------------------------
	.section	.nv.constant0._Z10tiled_gemmPKfS0_Pfiiiiii,"a",@progbits
	.sectionflags	@""
	.align	4
.nv.constant0._Z10tiled_gemmPKfS0_Pfiiiiii:
	.zero		944


//--------------------- .nv.constant0._Z4gemmPKfS0_Pfiii --------------------------
	.section	.nv.constant0._Z4gemmPKfS0_Pfiii,"a",@progbits
	.sectionflags	@""
	.align	4
.nv.constant0._Z4gemmPKfS0_Pfiii:
	.zero		932


//--------------------- .nv.constant0._Z17convertFp32ToFp16P6__halfPKfi --------------------------
	.section	.nv.constant0._Z17convertFp32ToFp16P6__halfPKfi,"a",@progbits
	.sectionflags	@""
	.align	4
.nv.constant0._Z17convertFp32ToFp16P6__halfPKfi:
	.zero		916


//--------------------- SYMBOLS --------------------------

	.type		.nv.reservedSmem.offset0,@object
	.size		.nv.reservedSmem.offset0,0x4
	.type		.nv.reservedSmem.cap,@object
	.size		.nv.reservedSmem.cap,0x4
